// auto-generated by cutlass_sweep.gemm — config: {"arch": "sm_100", "cluster_m": 1, "cluster_n": 2, "dtype": "e4m3", "stages": 5, "tile_k": 64, "tile_m": 128, "tile_n": 128}
#include "cutlass/cutlass.h"
#include "cutlass/gemm/collective/collective_builder.hpp"
#include "cutlass/gemm/device/gemm_universal_adapter.h"
#include "cutlass/gemm/kernel/gemm_universal.hpp"
#include "cutlass/epilogue/collective/collective_builder.hpp"

using ElemA = cutlass::float_e4m3_t;
using ElemB = cutlass::float_e4m3_t;
using ElemCD = cutlass::float_e4m3_t;
using Acc  = float;
using TileShape    = cute::Shape<cute::_128, cute::_128, cute::_64>;
using ClusterShape = cute::Shape<cute::_1, cute::_2, cute::_1>;

using CollectiveEpilogue = typename cutlass::epilogue::collective::CollectiveBuilder<
    cutlass::arch::Sm100, cutlass::arch::OpClassTensorOp,
    TileShape, ClusterShape,
    cutlass::epilogue::collective::EpilogueTileAuto,
    Acc, Acc,
    ElemCD, cutlass::layout::RowMajor, 128 / cutlass::sizeof_bits<ElemCD>::value,
    ElemCD, cutlass::layout::RowMajor, 128 / cutlass::sizeof_bits<ElemCD>::value,
    cutlass::epilogue::collective::EpilogueScheduleAuto
  >::CollectiveOp;

using CollectiveMainloop = typename cutlass::gemm::collective::CollectiveBuilder<
    cutlass::arch::Sm100, cutlass::arch::OpClassTensorOp,
    ElemA, cutlass::layout::RowMajor, 128 / cutlass::sizeof_bits<ElemA>::value,
    ElemB, cutlass::layout::ColumnMajor, 128 / cutlass::sizeof_bits<ElemB>::value,
    Acc,
    TileShape, ClusterShape,
    cutlass::gemm::collective::StageCount<5>,
    cutlass::gemm::collective::KernelScheduleAuto
  >::CollectiveOp;

using GemmKernel = cutlass::gemm::kernel::GemmUniversal<
    cute::Shape<int,int,int,int>,
    CollectiveMainloop,
    CollectiveEpilogue
>;
using Gemm = cutlass::gemm::device::GemmUniversalAdapter<GemmKernel>;

// Force the device kernel symbol into the cubin without needing a host main.
auto* _anchor = &cutlass::device_kernel<GemmKernel>;


// ===== COMPILED SASS (sm_100a) =====

	.target	sm_100a

	.elftype	@"ET_EXEC"


//--------------------- .note.nv.tkinfo           --------------------------
	.section	.note.nv.tkinfo,"",@"SHT_NOTE"
	.sectionflags	@"SHF_NOTE_NV_TKINFO"
	.tkinfo
        /*0018*/ 	.word	0x00000002
        /*0030*/ 	.string	""
        /*0030*/ 	.string	"ptxas"
        /*0030*/ 	.string	"Cuda compilation tools, release 13.0, V13.0.88"
        /*0030*/ 	.string	"Build cuda_13.0.r13.0/compiler.36424714_0"
        /*0030*/ 	.string	"-arch sm_100a -m 64 "



//--------------------- .note.nv.cuinfo           --------------------------
	.section	.note.nv.cuinfo,"",@"SHT_NOTE"
	.sectionflags	@"SHF_NOTE_NV_CUINFO"
        /*0018*/ 	.short	0x0002
        /*001a*/ 	.short	0x0064
        /*001c*/ 	.short	0x0082
	.zero		2


//--------------------- .nv.info                  --------------------------
	.section	.nv.info,"",@"SHT_CUDA_INFO"
	.align	4


	//----- nvinfo : EIATTR_REGCOUNT
	.align		4
        /*0000*/ 	.byte	0x04, 0x2f
        /*0002*/ 	.short	(.L_19 - .L_18)
	.align		4
.L_18:
        /*0004*/ 	.word	index@(_ZN7cutlass13device_kernelINS_4gemm6kernel13GemmUniversalIN4cute5tupleIJiiiiEEENS1_10collective13CollectiveMmaINS1_35MainloopSm100TmaUmmaWarpSpecializedILi5ELi2ELi4ENS5_IJNS4_1CILi1EEENSA_ILi2EEESB_EEEEENS5_IJNSA_ILi128EEESF_NSA_ILi64EEEEEENS_12float_e4m3_tENS5_IJlSB_lEEESI_SJ_NS4_8TiledMMAINS4_8MMA_AtomIJNS4_10MMA_TraitsINS4_19SM100_MMA_F8F6F4_SSEJSI_SI_fSF_SF_NS4_17integral_constantINS4_4UMMA5MajorELSQ_0EEESR_NSO_INSP_7ScaleInELSS_0EEEST_EEEEEENS4_6LayoutINS5_IJSB_SB_SB_EEENS5_IJNSA_ILi0EEESY_SY_EEEEENS5_IJNS4_10UnderscoreES11_S11_EEEEENS4_23SM90_TMA_LOAD_MULTICASTENS4_14ComposedLayoutINS4_7SwizzleILi2ELi4ELi3EEENS4_18smem_ptr_flag_bitsILi8EEENSW_INS5_IJNSA_ILi8EEESG_EEENS5_IJSG_SB_EEEEEEEvNS4_8identityENS4_13SM90_TMA_LOADES1E_vS1F_EENS_8epilogue10collective18CollectiveEpilogueINS1I_23Sm100TmaWarpSpecializedILi2ELi2ELi64ELb0ELb0EEEJSH_NS5_IJNSW_ISF_SB_EENSW_ISG_SB_EEEEESI_SJ_SI_SJ_NS1I_6fusion15FusionCallbacksIS1M_NS1Q_17LinearCombinationISI_fSI_fLNS_15FloatRoundStyleE2EEESH_S1P_JEEENS4_5SM1004TMEM4LOAD26SM100_TMEM_LOAD_32dp32b64xES1G_S1E_NS4_39AutoVectorizingCopyWithAssumedAlignmentILi128EEENS4_14SM90_TMA_STOREES1E_S21_S21_EEEvvEEEEvNT_6ParamsE)
        /*0008*/ 	.word	0x000000cf


	//----- nvinfo : EIATTR_FRAME_SIZE
	.align		4
.L_19:
        /*000c*/ 	.byte	0x04, 0x11
        /*000e*/ 	.short	(.L_21 - .L_20)
	.align		4
.L_20:
        /*0010*/ 	.word	index@($__internal_2_$__cuda_sm10x_tcgen05_guardrail_trap_unallocated_columns_being_dealloced)
        /*0014*/ 	.word	0x00000000


	//----- nvinfo : EIATTR_FRAME_SIZE
	.align		4
.L_21:
        /*0018*/ 	.byte	0x04, 0x11
        /*001a*/ 	.short	(.L_23 - .L_22)
	.align		4
.L_22:
        /*001c*/ 	.word	index@($__internal_1_$__cuda_sm10x_tcgen05_guardrail_trap_phase_invalid_during_alloc)
        /*0020*/ 	.word	0x00000000


	//----- nvinfo : EIATTR_FRAME_SIZE
	.align		4
.L_23:
        /*0024*/ 	.byte	0x04, 0x11
        /*0026*/ 	.short	(.L_25 - .L_24)
	.align		4
.L_24:
        /*0028*/ 	.word	index@($__internal_0_$__cuda_sm10x_tcgen05_guardrail_trap_col_being_dealloced_not_returned_by_alloc)
        /*002c*/ 	.word	0x00000000


	//----- nvinfo : EIATTR_FRAME_SIZE
	.align		4
.L_25:
        /*0030*/ 	.byte	0x04, 0x11
        /*0032*/ 	.short	(.L_27 - .L_26)
	.align		4
.L_26:
        /*0034*/ 	.word	index@(_ZN7cutlass13device_kernelINS_4gemm6kernel13GemmUniversalIN4cute5tupleIJiiiiEEENS1_10collective13CollectiveMmaINS1_35MainloopSm100TmaUmmaWarpSpecializedILi5ELi2ELi4ENS5_IJNS4_1CILi1EEENSA_ILi2EEESB_EEEEENS5_IJNSA_ILi128EEESF_NSA_ILi64EEEEEENS_12float_e4m3_tENS5_IJlSB_lEEESI_SJ_NS4_8TiledMMAINS4_8MMA_AtomIJNS4_10MMA_TraitsINS4_19SM100_MMA_F8F6F4_SSEJSI_SI_fSF_SF_NS4_17integral_constantINS4_4UMMA5MajorELSQ_0EEESR_NSO_INSP_7ScaleInELSS_0EEEST_EEEEEENS4_6LayoutINS5_IJSB_SB_SB_EEENS5_IJNSA_ILi0EEESY_SY_EEEEENS5_IJNS4_10UnderscoreES11_S11_EEEEENS4_23SM90_TMA_LOAD_MULTICASTENS4_14ComposedLayoutINS4_7SwizzleILi2ELi4ELi3EEENS4_18smem_ptr_flag_bitsILi8EEENSW_INS5_IJNSA_ILi8EEESG_EEENS5_IJSG_SB_EEEEEEEvNS4_8identityENS4_13SM90_TMA_LOADES1E_vS1F_EENS_8epilogue10collective18CollectiveEpilogueINS1I_23Sm100TmaWarpSpecializedILi2ELi2ELi64ELb0ELb0EEEJSH_NS5_IJNSW_ISF_SB_EENSW_ISG_SB_EEEEESI_SJ_SI_SJ_NS1I_6fusion15FusionCallbacksIS1M_NS1Q_17LinearCombinationISI_fSI_fLNS_15FloatRoundStyleE2EEESH_S1P_JEEENS4_5SM1004TMEM4LOAD26SM100_TMEM_LOAD_32dp32b64xES1G_S1E_NS4_39AutoVectorizingCopyWithAssumedAlignmentILi128EEENS4_14SM90_TMA_STOREES1E_S21_S21_EEEvvEEEEvNT_6ParamsE)
        /*0038*/ 	.word	0x00000000


	//----- nvinfo : EIATTR_MIN_STACK_SIZE
	.align		4
.L_27:
        /*003c*/ 	.byte	0x04, 0x12
        /*003e*/ 	.short	(.L_29 - .L_28)
	.align		4
.L_28:
        /*0040*/ 	.word	index@(_ZN7cutlass13device_kernelINS_4gemm6kernel13GemmUniversalIN4cute5tupleIJiiiiEEENS1_10collective13CollectiveMmaINS1_35MainloopSm100TmaUmmaWarpSpecializedILi5ELi2ELi4ENS5_IJNS4_1CILi1EEENSA_ILi2EEESB_EEEEENS5_IJNSA_ILi128EEESF_NSA_ILi64EEEEEENS_12float_e4m3_tENS5_IJlSB_lEEESI_SJ_NS4_8TiledMMAINS4_8MMA_AtomIJNS4_10MMA_TraitsINS4_19SM100_MMA_F8F6F4_SSEJSI_SI_fSF_SF_NS4_17integral_constantINS4_4UMMA5MajorELSQ_0EEESR_NSO_INSP_7ScaleInELSS_0EEEST_EEEEEENS4_6LayoutINS5_IJSB_SB_SB_EEENS5_IJNSA_ILi0EEESY_SY_EEEEENS5_IJNS4_10UnderscoreES11_S11_EEEEENS4_23SM90_TMA_LOAD_MULTICASTENS4_14ComposedLayoutINS4_7SwizzleILi2ELi4ELi3EEENS4_18smem_ptr_flag_bitsILi8EEENSW_INS5_IJNSA_ILi8EEESG_EEENS5_IJSG_SB_EEEEEEEvNS4_8identityENS4_13SM90_TMA_LOADES1E_vS1F_EENS_8epilogue10collective18CollectiveEpilogueINS1I_23Sm100TmaWarpSpecializedILi2ELi2ELi64ELb0ELb0EEEJSH_NS5_IJNSW_ISF_SB_EENSW_ISG_SB_EEEEESI_SJ_SI_SJ_NS1I_6fusion15FusionCallbacksIS1M_NS1Q_17LinearCombinationISI_fSI_fLNS_15FloatRoundStyleE2EEESH_S1P_JEEENS4_5SM1004TMEM4LOAD26SM100_TMEM_LOAD_32dp32b64xES1G_S1E_NS4_39AutoVectorizingCopyWithAssumedAlignmentILi128EEENS4_14SM90_TMA_STOREES1E_S21_S21_EEEvvEEEEvNT_6ParamsE)
        /*0044*/ 	.word	0x00000000
.L_29:


//--------------------- .nv.compat                --------------------------
	.section	.nv.compat,"",@"SHT_CUDA_COMPAT_INFO"
	.align	4
        /*0000*/ 	.byte	0x02, 0x09, 0x01, 0x00, 0x02, 0x02, 0x02, 0x00, 0x02, 0x05, 0x05, 0x00, 0x03, 0x07, 0x01, 0x01
        /*0010*/ 	.byte	0x02, 0x03, 0x01, 0x00, 0x02, 0x06, 0x01, 0x00, 0x04, 0x0b, 0x08, 0x00, 0x09, 0x00, 0x00, 0x00
        /*0020*/ 	.byte	0x00, 0x00, 0x00, 0x00


//--------------------- .nv.info._ZN7cutlass13device_kernelINS_4gemm6kernel13GemmUniversalIN4cute5tupleIJiiiiEEENS1_10collective13CollectiveMmaINS1_35MainloopSm100TmaUmmaWarpSpecializedILi5ELi2ELi4ENS5_IJNS4_1CILi1EEENSA_ILi2EEESB_EEEEENS5_IJNSA_ILi128EEESF_NSA_ILi64EEEEEENS_12float_e4m3_tENS5_IJlSB_lEEESI_SJ_NS4_8TiledMMAINS4_8MMA_AtomIJNS4_10MMA_TraitsINS4_19SM100_MMA_F8F6F4_SSEJSI_SI_fSF_SF_NS4_17integral_constantINS4_4UMMA5MajorELSQ_0EEESR_NSO_INSP_7ScaleInELSS_0EEEST_EEEEEENS4_6LayoutINS5_IJSB_SB_SB_EEENS5_IJNSA_ILi0EEESY_SY_EEEEENS5_IJNS4_10UnderscoreES11_S11_EEEEENS4_23SM90_TMA_LOAD_MULTICASTENS4_14ComposedLayoutINS4_7SwizzleILi2ELi4ELi3EEENS4_18smem_ptr_flag_bitsILi8EEENSW_INS5_IJNSA_ILi8EEESG_EEENS5_IJSG_SB_EEEEEEEvNS4_8identityENS4_13SM90_TMA_LOADES1E_vS1F_EENS_8epilogue10collective18CollectiveEpilogueINS1I_23Sm100TmaWarpSpecializedILi2ELi2ELi64ELb0ELb0EEEJSH_NS5_IJNSW_ISF_SB_EENSW_ISG_SB_EEEEESI_SJ_SI_SJ_NS1I_6fusion15FusionCallbacksIS1M_NS1Q_17LinearCombinationISI_fSI_fLNS_15FloatRoundStyleE2EEESH_S1P_JEEENS4_5SM1004TMEM4LOAD26SM100_TMEM_LOAD_32dp32b64xES1G_S1E_NS4_39AutoVectorizingCopyWithAssumedAlignmentILi128EEENS4_14SM90_TMA_STOREES1E_S21_S21_EEEvvEEEEvNT_6ParamsE --------------------------
	.section	.nv.info._ZN7cutlass13device_kernelINS_4gemm6kernel13GemmUniversalIN4cute5tupleIJiiiiEEENS1_10collective13CollectiveMmaINS1_35MainloopSm100TmaUmmaWarpSpecializedILi5ELi2ELi4ENS5_IJNS4_1CILi1EEENSA_ILi2EEESB_EEEEENS5_IJNSA_ILi128EEESF_NSA_ILi64EEEEEENS_12float_e4m3_tENS5_IJlSB_lEEESI_SJ_NS4_8TiledMMAINS4_8MMA_AtomIJNS4_10MMA_TraitsINS4_19SM100_MMA_F8F6F4_SSEJSI_SI_fSF_SF_NS4_17integral_constantINS4_4UMMA5MajorELSQ_0EEESR_NSO_INSP_7ScaleInELSS_0EEEST_EEEEEENS4_6LayoutINS5_IJSB_SB_SB_EEENS5_IJNSA_ILi0EEESY_SY_EEEEENS5_IJNS4_10UnderscoreES11_S11_EEEEENS4_23SM90_TMA_LOAD_MULTICASTENS4_14ComposedLayoutINS4_7SwizzleILi2ELi4ELi3EEENS4_18smem_ptr_flag_bitsILi8EEENSW_INS5_IJNSA_ILi8EEESG_EEENS5_IJSG_SB_EEEEEEEvNS4_8identityENS4_13SM90_TMA_LOADES1E_vS1F_EENS_8epilogue10collective18CollectiveEpilogueINS1I_23Sm100TmaWarpSpecializedILi2ELi2ELi64ELb0ELb0EEEJSH_NS5_IJNSW_ISF_SB_EENSW_ISG_SB_EEEEESI_SJ_SI_SJ_NS1I_6fusion15FusionCallbacksIS1M_NS1Q_17LinearCombinationISI_fSI_fLNS_15FloatRoundStyleE2EEESH_S1P_JEEENS4_5SM1004TMEM4LOAD26SM100_TMEM_LOAD_32dp32b64xES1G_S1E_NS4_39AutoVectorizingCopyWithAssumedAlignmentILi128EEENS4_14SM90_TMA_STOREES1E_S21_S21_EEEvvEEEEvNT_6ParamsE,"",@"SHT_CUDA_INFO"
	.sectionflags	@""
	.align	4


	//----- nvinfo : EIATTR_CUDA_API_VERSION
	.align		4
        /*0000*/ 	.byte	0x04, 0x37
        /*0002*/ 	.short	(.L_31 - .L_30)
.L_30:
        /*0004*/ 	.word	0x00000082


	//----- nvinfo : EIATTR_KPARAM_INFO
	.align		4
.L_31:
        /*0008*/ 	.byte	0x04, 0x17
        /*000a*/ 	.short	(.L_33 - .L_32)
.L_32:
        /*000c*/ 	.word	0x00000000
        /*0010*/ 	.short	0x0000
        /*0012*/ 	.short	0x0000
        /*0014*/ 	.byte	0x00, 0xf0, 0x01, 0x20


	//----- nvinfo : EIATTR_AT_ENTRY_FRAGMENTS
	.align		4
.L_33:
        /*0018*/ 	.byte	0x04, 0x4f
        /*001a*/ 	.short	(.L_35 - .L_34)


	//   ....[0]....
.L_34:
        /*001c*/ 	.word	0x00000006


	//----- nvinfo : EIATTR_RESERVED_SMEM_USED
	.align		4
.L_35:
        /*0020*/ 	.byte	0x01, 0x41
	.zero		2


	//----- nvinfo : EIATTR_SPARSE_MMA_MASK
	.align		4
        /*0024*/ 	.byte	0x03, 0x50
        /*0026*/ 	.short	0x0000


	//----- nvinfo : EIATTR_TCGEN05_1CTA_USED
	.align		4
        /*0028*/ 	.byte	0x01, 0x51
	.zero		2


	//----- nvinfo : EIATTR_MAXREG_COUNT
	.align		4
        /*002c*/ 	.byte	0x03, 0x1b
        /*002e*/ 	.short	0x00ff


	//----- nvinfo : EIATTR_NUM_BARRIERS
	.align		4
        /*0030*/ 	.byte	0x02, 0x4c
        /*0032*/ 	.byte	0x07
	.zero		1


	//----- nvinfo : EIATTR_EXTERNS
	.align		4
        /*0034*/ 	.byte	0x04, 0x0f
        /*0036*/ 	.short	(.L_37 - .L_36)


	//   ....[0]....
	.align		4
.L_36:
        /*0038*/ 	.word	index@(__assertfail)


	//----- nvinfo : EIATTR_MERCURY_ISA_VERSION
	.align		4
.L_37:
        /*003c*/ 	.byte	0x03, 0x5f
        /*003e*/ 	.short	0x0101


	//----- nvinfo : EIATTR_INT_WARP_WIDE_INSTR_OFFSETS
	.align		4
        /*0040*/ 	.byte	0x04, 0x31
        /*0042*/ 	.short	(.L_39 - .L_38)


	//   ....[0]....
.L_38:
        /*0044*/ 	.word	0x00003c00


	//   ....[1]....
        /*0048*/ 	.word	0x00003c20


	//   ....[2]....
        /*004c*/ 	.word	0x00003c50


	//   ....[3]....
        /*0050*/ 	.word	0x00004770


	//   ....[4]....
        /*0054*/ 	.word	0x000047e0


	//   ....[5]....
        /*0058*/ 	.word	0x000048c0


	//   ....[6]....
        /*005c*/ 	.word	0x00004970


	//----- nvinfo : EIATTR_COOP_GROUP_MASK_REGIDS
	.align		4
.L_39:
        /*0060*/ 	.byte	0x04, 0x29
        /*0062*/ 	.short	(.L_41 - .L_40)


	//   ....[0]....
.L_40:
        /*0064*/ 	.word	0xffffffff


	//   ....[1]....
        /*0068*/ 	.word	0xffffffff


	//   ....[2]....
        /*006c*/ 	.word	0xffffffff


	//   ....[3]....
        /*0070*/ 	.word	0xffffffff


	//   ....[4]....
        /*0074*/ 	.word	0xffffffff


	//   ....[5]....
        /*0078*/ 	.word	0xffffffff


	//   ....[6]....
        /*007c*/ 	.word	0xffffffff


	//   ....[7]....
        /*0080*/ 	.word	0xffffffff


	//   ....[8]....
        /*0084*/ 	.word	0xffffffff


	//   ....[9]....
        /*0088*/ 	.word	0xffffffff


	//   ....[10]....
        /*008c*/ 	.word	0xffffffff


	//   ....[11]....
        /*0090*/ 	.word	0xffffffff


	//   ....[12]....
        /*0094*/ 	.word	0xffffffff


	//   ....[13]....
        /*0098*/ 	.word	0xffffffff


	//----- nvinfo : EIATTR_COOP_GROUP_INSTR_OFFSETS
	.align		4
.L_41:
        /*009c*/ 	.byte	0x04, 0x28
        /*009e*/ 	.short	(.L_43 - .L_42)


	//   ....[0]....
.L_42:
        /*00a0*/ 	.word	0x00000080


	//   ....[1]....
        /*00a4*/ 	.word	0x000004f0


	//   ....[2]....
        /*00a8*/ 	.word	0x000006c0


	//   ....[3]....
        /*00ac*/ 	.word	0x00000820


	//   ....[4]....
        /*00b0*/ 	.word	0x00000920


	//   ....[5]....
        /*00b4*/ 	.word	0x00000a90


	//   ....[6]....
        /*00b8*/ 	.word	0x00000c30


	//   ....[7]....
        /*00bc*/ 	.word	0x00000de0


	//   ....[8]....
        /*00c0*/ 	.word	0x00001ff0


	//   ....[9]....
        /*00c4*/ 	.word	0x00002f30


	//   ....[10]....
        /*00c8*/ 	.word	0x00003140


	//   ....[11]....
        /*00cc*/ 	.word	0x00003170


	//   ....[12]....
        /*00d0*/ 	.word	0x00003ae0


	//   ....[13]....
        /*00d4*/ 	.word	0x00003d10


	//----- nvinfo : EIATTR_VRC_CTA_INIT_COUNT
	.align		4
.L_43:
        /*00d8*/ 	.byte	0x02, 0x4a
        /*00da*/ 	.byte	0x80
	.zero		1


	//----- nvinfo : EIATTR_SYSCALL_OFFSETS
	.align		4
        /*00dc*/ 	.byte	0x04, 0x46
        /*00de*/ 	.short	(.L_45 - .L_44)


	//   ....[0]....
.L_44:
        /*00e0*/ 	.word	0x00005570


	//   ....[1]....
        /*00e4*/ 	.word	0x000056b0


	//   ....[2]....
        /*00e8*/ 	.word	0x00005f40


	//   ....[3]....
        /*00ec*/ 	.word	0x00007550


	//----- nvinfo : EIATTR_MBARRIER_INSTR_OFFSETS
	.align		4
.L_45:
        /*00f0*/ 	.byte	0x04, 0x39
        /*00f2*/ 	.short	(.L_47 - .L_46)


	//   ....[0]....
.L_46:
        /*00f4*/ 	.word	0x00000610
        /*00f8*/ 	.word	0x000000ff
        /*00fc*/ 	.word	0x00000000
        /*0100*/ 	.short	0x0100
        /*0102*/ 	.byte	0x04
	.zero		1


	//   ....[1]....
        /*0104*/ 	.word	0x00000620
        /*0108*/ 	.word	0x000000ff
        /*010c*/ 	.word	0x00000028
        /*0110*/ 	.short	0x0100
        /*0112*/ 	.byte	0x04
	.zero		1


	//   ....[2]....
        /*0114*/ 	.word	0x00000630
        /*0118*/ 	.word	0x000000ff
        /*011c*/ 	.word	0x00000008
        /*0120*/ 	.short	0x0100
        /*0122*/ 	.byte	0x04
	.zero		1


	//   ....[3]....
        /*0124*/ 	.word	0x00000640
        /*0128*/ 	.word	0x000000ff
        /*012c*/ 	.word	0x00000030
        /*0130*/ 	.short	0x0100
        /*0132*/ 	.byte	0x04
	.zero		1


	//   ....[4]....
        /*0134*/ 	.word	0x00000650
        /*0138*/ 	.word	0x000000ff
        /*013c*/ 	.word	0x00000010
        /*0140*/ 	.short	0x0100
        /*0142*/ 	.byte	0x04
	.zero		1


	//   ....[5]....
        /*0144*/ 	.word	0x00000660
        /*0148*/ 	.word	0x000000ff
        /*014c*/ 	.word	0x00000038
        /*0150*/ 	.short	0x0100
        /*0152*/ 	.byte	0x04
	.zero		1


	//   ....[6]....
        /*0154*/ 	.word	0x00000670
        /*0158*/ 	.word	0x000000ff
        /*015c*/ 	.word	0x00000018
        /*0160*/ 	.short	0x0100
        /*0162*/ 	.byte	0x04
	.zero		1


	//   ....[7]....
        /*0164*/ 	.word	0x00000680
        /*0168*/ 	.word	0x000000ff
        /*016c*/ 	.word	0x00000040
        /*0170*/ 	.short	0x0100
        /*0172*/ 	.byte	0x04
	.zero		1


	//   ....[8]....
        /*0174*/ 	.word	0x00000690
        /*0178*/ 	.word	0x000000ff
        /*017c*/ 	.word	0x00000020
        /*0180*/ 	.short	0x0100
        /*0182*/ 	.byte	0x04
	.zero		1


	//   ....[9]....
        /*0184*/ 	.word	0x000006a0
        /*0188*/ 	.word	0x000000ff
        /*018c*/ 	.word	0x00000048
        /*0190*/ 	.short	0x0100
        /*0192*/ 	.byte	0x04
	.zero		1


	//   ....[10]....
        /*0194*/ 	.word	0x000007d0
        /*0198*/ 	.word	0x000000ff
        /*019c*/ 	.word	0x00000050
        /*01a0*/ 	.short	0x0100
        /*01a2*/ 	.byte	0x04
	.zero		1


	//   ....[11]....
        /*01a4*/ 	.word	0x000007e0
        /*01a8*/ 	.word	0x000000ff
        /*01ac*/ 	.word	0x00000060
        /*01b0*/ 	.short	0x0100
        /*01b2*/ 	.byte	0x04
	.zero		1


	//   ....[12]....
        /*01b4*/ 	.word	0x000007f0
        /*01b8*/ 	.word	0x000000ff
        /*01bc*/ 	.word	0x00000058
        /*01c0*/ 	.short	0x0100
        /*01c2*/ 	.byte	0x04
	.zero		1


	//   ....[13]....
        /*01c4*/ 	.word	0x00000800
        /*01c8*/ 	.word	0x000000ff
        /*01cc*/ 	.word	0x00000068
        /*01d0*/ 	.short	0x0100
        /*01d2*/ 	.byte	0x04
	.zero		1


	//   ....[14]....
        /*01d4*/ 	.word	0x000008f0
        /*01d8*/ 	.word	0x000000ff
        /*01dc*/ 	.word	0x00000070
        /*01e0*/ 	.short	0x0100
        /*01e2*/ 	.byte	0x06
	.zero		1


	//   ....[15]....
        /*01e4*/ 	.word	0x00000900
        /*01e8*/ 	.word	0x000000ff
        /*01ec*/ 	.word	0x00000078
        /*01f0*/ 	.short	0x0100
        /*01f2*/ 	.byte	0x06
	.zero		1


	//   ....[16]....
        /*01f4*/ 	.word	0x00000a40
        /*01f8*/ 	.word	0x000000ff
        /*01fc*/ 	.word	0x00000080
        /*0200*/ 	.short	0x0100
        /*0202*/ 	.byte	0x06
	.zero		1


	//   ....[17]....
        /*0204*/ 	.word	0x00000a50
        /*0208*/ 	.word	0x000000ff
        /*020c*/ 	.word	0x00000090
        /*0210*/ 	.short	0x0100
        /*0212*/ 	.byte	0x06
	.zero		1


	//   ....[18]....
        /*0214*/ 	.word	0x00000a60
        /*0218*/ 	.word	0x000000ff
        /*021c*/ 	.word	0x00000088
        /*0220*/ 	.short	0x0100
        /*0222*/ 	.byte	0x06
	.zero		1


	//   ....[19]....
        /*0224*/ 	.word	0x00000a70
        /*0228*/ 	.word	0x000000ff
        /*022c*/ 	.word	0x00000098
        /*0230*/ 	.short	0x0100
        /*0232*/ 	.byte	0x06
	.zero		1


	//   ....[20]....
        /*0234*/ 	.word	0x00000ba0
        /*0238*/ 	.word	0x000000ff
        /*023c*/ 	.word	0x000000a0
        /*0240*/ 	.short	0x0100
        /*0242*/ 	.byte	0x04
	.zero		1


	//   ....[21]....
        /*0244*/ 	.word	0x00000bb0
        /*0248*/ 	.word	0x000000ff
        /*024c*/ 	.word	0x000000c0
        /*0250*/ 	.short	0x0100
        /*0252*/ 	.byte	0x04
	.zero		1


	//   ....[22]....
        /*0254*/ 	.word	0x00000bc0
        /*0258*/ 	.word	0x000000ff
        /*025c*/ 	.word	0x000000a8
        /*0260*/ 	.short	0x0100
        /*0262*/ 	.byte	0x04
	.zero		1


	//   ....[23]....
        /*0264*/ 	.word	0x00000bd0
        /*0268*/ 	.word	0x000000ff
        /*026c*/ 	.word	0x000000c8
        /*0270*/ 	.short	0x0100
        /*0272*/ 	.byte	0x04
	.zero		1


	//   ....[24]....
        /*0274*/ 	.word	0x00000be0
        /*0278*/ 	.word	0x000000ff
        /*027c*/ 	.word	0x000000b0
        /*0280*/ 	.short	0x0100
        /*0282*/ 	.byte	0x04
	.zero		1


	//   ....[25]....
        /*0284*/ 	.word	0x00000bf0
        /*0288*/ 	.word	0x000000ff
        /*028c*/ 	.word	0x000000d0
        /*0290*/ 	.short	0x0100
        /*0292*/ 	.byte	0x04
	.zero		1


	//   ....[26]....
        /*0294*/ 	.word	0x00000c00
        /*0298*/ 	.word	0x000000ff
        /*029c*/ 	.word	0x000000b8
        /*02a0*/ 	.short	0x0100
        /*02a2*/ 	.byte	0x04
	.zero		1


	//   ....[27]....
        /*02a4*/ 	.word	0x00000c10
        /*02a8*/ 	.word	0x000000ff
        /*02ac*/ 	.word	0x000000d8
        /*02b0*/ 	.short	0x0100
        /*02b2*/ 	.byte	0x04
	.zero		1


	//   ....[28]....
        /*02b4*/ 	.word	0x00000d00
        /*02b8*/ 	.word	0x000000ff
        /*02bc*/ 	.word	0x000000e0
        /*02c0*/ 	.short	0x0100
        /*02c2*/ 	.byte	0x04
	.zero		1


	//   ....[29]....
        /*02c4*/ 	.word	0x00000d10
        /*02c8*/ 	.word	0x000000ff
        /*02cc*/ 	.word	0x000000f0
        /*02d0*/ 	.short	0x0100
        /*02d2*/ 	.byte	0x04
	.zero		1


	//   ....[30]....
        /*02d4*/ 	.word	0x00000d20
        /*02d8*/ 	.word	0x000000ff
        /*02dc*/ 	.word	0x000000e8
        /*02e0*/ 	.short	0x0100
        /*02e2*/ 	.byte	0x04
	.zero		1


	//   ....[31]....
        /*02e4*/ 	.word	0x00000d30
        /*02e8*/ 	.word	0x000000ff
        /*02ec*/ 	.word	0x000000f8
        /*02f0*/ 	.short	0x0100
        /*02f2*/ 	.byte	0x04
	.zero		1


	//   ....[32]....
        /*02f4*/ 	.word	0x00001870
        /*02f8*/ 	.word	0x00000003
        /*02fc*/ 	.word	0x000000f0
        /*0300*/ 	.short	0x010a
        /*0302*/ 	.byte	0xff
	.zero		1


	//   ....[33]....
        /*0304*/ 	.word	0x000018a0
        /*0308*/ 	.word	0x00000003
        /*030c*/ 	.word	0x000000e0
        /*0310*/ 	.short	0x0101
        /*0312*/ 	.byte	0xff
	.zero		1


	//   ....[34]....
        /*0314*/ 	.word	0x00001970
        /*0318*/ 	.word	0x000000ff
        /*031c*/ 	.word	0x00000028
        /*0320*/ 	.short	0x010a
        /*0322*/ 	.byte	0x04
	.zero		1


	//   ....[35]....
        /*0324*/ 	.word	0x000019f0
        /*0328*/ 	.word	0x000000ff
        /*032c*/ 	.word	0x00000028
        /*0330*/ 	.short	0x010a
        /*0332*/ 	.byte	0x21
	.zero		1


	//   ....[36]....
        /*0334*/ 	.word	0x00001b90
        /*0338*/ 	.word	0x000000ff
        /*033c*/ 	.word	0x00000028
        /*0340*/ 	.short	0x010a
        /*0342*/ 	.byte	0x08
	.zero		1


	//   ....[37]....
        /*0344*/ 	.word	0x00001ca0
        /*0348*/ 	.word	0x000000ff
        /*034c*/ 	.word	0x00000078
        /*0350*/ 	.short	0x0101
        /*0352*/ 	.byte	0x06
	.zero		1


	//   ....[38]....
        /*0354*/ 	.word	0x00001cc0
        /*0358*/ 	.word	0x000000ff
        /*035c*/ 	.word	0x00000028
        /*0360*/ 	.short	0x010a
        /*0362*/ 	.byte	0x04
	.zero		1


	//   ....[39]....
        /*0364*/ 	.word	0x00001d40
        /*0368*/ 	.word	0x000000ff
        /*036c*/ 	.word	0x00000028
        /*0370*/ 	.short	0x010a
        /*0372*/ 	.byte	0x11
	.zero		1


	//   ....[40]....
        /*0374*/ 	.word	0x00001ee0
        /*0378*/ 	.word	0x000000ff
        /*037c*/ 	.word	0x00000028
        /*0380*/ 	.short	0x010a
        /*0382*/ 	.byte	0x07
	.zero		1


	//   ....[41]....
        /*0384*/ 	.word	0x00002020
        /*0388*/ 	.word	0x00000003
        /*038c*/ 	.word	0x00000080
        /*0390*/ 	.short	0x010a
        /*0392*/ 	.byte	0xff
	.zero		1


	//   ....[42]....
        /*0394*/ 	.word	0x00002170
        /*0398*/ 	.word	0x00000000
        /*039c*/ 	.word	0x00000000
        /*03a0*/ 	.short	0x0101
        /*03a2*/ 	.byte	0xff
	.zero		1


	//   ....[43]....
        /*03a4*/ 	.word	0x00002720
        /*03a8*/ 	.word	0x000000ff
        /*03ac*/ 	.word	0x00000000
        /*03b0*/ 	.short	0x010a
        /*03b2*/ 	.byte	0x04
	.zero		1


	//   ....[44]....
        /*03b4*/ 	.word	0x000027b0
        /*03b8*/ 	.word	0x000000ff
        /*03bc*/ 	.word	0x00000000
        /*03c0*/ 	.short	0x010a
        /*03c2*/ 	.byte	0x05
	.zero		1


	//   ....[45]....
        /*03c4*/ 	.word	0x00002840
        /*03c8*/ 	.word	0x000000ff
        /*03cc*/ 	.word	0x00000000
        /*03d0*/ 	.short	0x010a
        /*03d2*/ 	.byte	0x05
	.zero		1


	//   ....[46]....
        /*03d4*/ 	.word	0x000028d0
        /*03d8*/ 	.word	0x000000ff
        /*03dc*/ 	.word	0x00000000
        /*03e0*/ 	.short	0x010a
        /*03e2*/ 	.byte	0x05
	.zero		1


	//   ....[47]....
        /*03e4*/ 	.word	0x00002970
        /*03e8*/ 	.word	0x00000000
        /*03ec*/ 	.word	0x00000000
        /*03f0*/ 	.short	0x010a
        /*03f2*/ 	.byte	0xff
	.zero		1


	//   ....[48]....
        /*03f4*/ 	.word	0x00002a90
        /*03f8*/ 	.word	0x00000002
        /*03fc*/ 	.word	0x000000e0
        /*0400*/ 	.short	0x010a
        /*0402*/ 	.byte	0xff
	.zero		1


	//   ....[49]....
        /*0404*/ 	.word	0x00002af0
        /*0408*/ 	.word	0x00000004
        /*040c*/ 	.word	0x00000000
        /*0410*/ 	.short	0x0101
        /*0412*/ 	.byte	0xff
	.zero		1


	//   ....[50]....
        /*0414*/ 	.word	0x00002b10
        /*0418*/ 	.word	0x000000ff
        /*041c*/ 	.word	0x00000090
        /*0420*/ 	.short	0x010a
        /*0422*/ 	.byte	0x04
	.zero		1


	//   ....[51]....
        /*0424*/ 	.word	0x00002c30
        /*0428*/ 	.word	0x00000002
        /*042c*/ 	.word	0x00000080
        /*0430*/ 	.short	0x010a
        /*0432*/ 	.byte	0xff
	.zero		1


	//   ....[52]....
        /*0434*/ 	.word	0x00002d40
        /*0438*/ 	.word	0x00000002
        /*043c*/ 	.word	0x00000000
        /*0440*/ 	.short	0x0101
        /*0442*/ 	.byte	0xff
	.zero		1


	//   ....[53]....
        /*0444*/ 	.word	0x00002dd0
        /*0448*/ 	.word	0x000000ff
        /*044c*/ 	.word	0x00000090
        /*0450*/ 	.short	0x0106
        /*0452*/ 	.byte	0x04
	.zero		1


	//   ....[54]....
        /*0454*/ 	.word	0x00002df0
        /*0458*/ 	.word	0x000000ff
        /*045c*/ 	.word	0x00000090
        /*0460*/ 	.short	0x010a
        /*0462*/ 	.byte	0x04
	.zero		1


	//   ....[55]....
        /*0464*/ 	.word	0x00002e80
        /*0468*/ 	.word	0x000000ff
        /*046c*/ 	.word	0x00000090
        /*0470*/ 	.short	0x0106
        /*0472*/ 	.byte	0x07
	.zero		1


	//   ....[56]....
        /*0474*/ 	.word	0x00002ec0
        /*0478*/ 	.word	0x00000000
        /*047c*/ 	.word	0x00000090
        /*0480*/ 	.short	0x010a
        /*0482*/ 	.byte	0xff
	.zero		1


	//   ....[57]....
        /*0484*/ 	.word	0x000033d0
        /*0488*/ 	.word	0x00000000
        /*048c*/ 	.word	0x00000080
        /*0490*/ 	.short	0x010a
        /*0492*/ 	.byte	0xff
	.zero		1


	//   ....[58]....
        /*0494*/ 	.word	0x000034e0
        /*0498*/ 	.word	0x00000003
        /*049c*/ 	.word	0x00000000
        /*04a0*/ 	.short	0x0101
        /*04a2*/ 	.byte	0xff
	.zero		1


	//   ....[59]....
        /*04a4*/ 	.word	0x000034f0
        /*04a8*/ 	.word	0x000000ff
        /*04ac*/ 	.word	0x00000000
        /*04b0*/ 	.short	0x010a
        /*04b2*/ 	.byte	0x04
	.zero		1


	//   ....[60]....
        /*04b4*/ 	.word	0x00003510
        /*04b8*/ 	.word	0x000000ff
        /*04bc*/ 	.word	0x000000c0
        /*04c0*/ 	.short	0x010a
        /*04c2*/ 	.byte	0x16
	.zero		1


	//   ....[61]....
        /*04c4*/ 	.word	0x000035e0
        /*04c8*/ 	.word	0x000000ff
        /*04cc*/ 	.word	0x00000000
        /*04d0*/ 	.short	0x010a
        /*04d2*/ 	.byte	0x05
	.zero		1


	//   ....[62]....
        /*04d4*/ 	.word	0x00003720
        /*04d8*/ 	.word	0x000000ff
        /*04dc*/ 	.word	0x00000000
        /*04e0*/ 	.short	0x010a
        /*04e2*/ 	.byte	0x04
	.zero		1


	//   ....[63]....
        /*04e4*/ 	.word	0x00003910
        /*04e8*/ 	.word	0x000000ff
        /*04ec*/ 	.word	0x00000000
        /*04f0*/ 	.short	0x010a
        /*04f2*/ 	.byte	0x04
	.zero		1


	//   ....[64]....
        /*04f4*/ 	.word	0x000039a0
        /*04f8*/ 	.word	0x000000ff
        /*04fc*/ 	.word	0x00000000
        /*0500*/ 	.short	0x010a
        /*0502*/ 	.byte	0x05
	.zero		1


	//   ....[65]....
        /*0504*/ 	.word	0x00003a30
        /*0508*/ 	.word	0x000000ff
        /*050c*/ 	.word	0x00000000
        /*0510*/ 	.short	0x010a
        /*0512*/ 	.byte	0x05
	.zero		1


	//   ....[66]....
        /*0514*/ 	.word	0x00003ac0
        /*0518*/ 	.word	0x000000ff
        /*051c*/ 	.word	0x00000000
        /*0520*/ 	.short	0x010a
        /*0522*/ 	.byte	0x04
	.zero		1


	//   ....[67]....
        /*0524*/ 	.word	0x00003f70
        /*0528*/ 	.word	0x0000000c
        /*052c*/ 	.word	0x00000080
        /*0530*/ 	.short	0x010a
        /*0532*/ 	.byte	0xff
	.zero		1


	//   ....[68]....
        /*0534*/ 	.word	0x000040e0
        /*0538*/ 	.word	0x00000000
        /*053c*/ 	.word	0x00000000
        /*0540*/ 	.short	0x0101
        /*0542*/ 	.byte	0xff
	.zero		1


	//   ....[69]....
        /*0544*/ 	.word	0x00004570
        /*0548*/ 	.word	0x000000ff
        /*054c*/ 	.word	0x00000078
        /*0550*/ 	.short	0x010a
        /*0552*/ 	.byte	0x15
	.zero		1


	//   ....[70]....
        /*0554*/ 	.word	0x000046f0
        /*0558*/ 	.word	0x000000ff
        /*055c*/ 	.word	0x00000060
        /*0560*/ 	.short	0x010a
        /*0562*/ 	.byte	0x15
	.zero		1


	//   ....[71]....
        /*0564*/ 	.word	0x00004870
        /*0568*/ 	.word	0x000000ff
        /*056c*/ 	.word	0x00000050
        /*0570*/ 	.short	0x010b
        /*0572*/ 	.byte	0x15
	.zero		1


	//   ....[72]....
        /*0574*/ 	.word	0x00004880
        /*0578*/ 	.word	0x000000ff
        /*057c*/ 	.word	0x00000000
        /*0580*/ 	.short	0x0101
        /*0582*/ 	.byte	0x06
	.zero		1


	//   ....[73]....
        /*0584*/ 	.word	0x00004890
        /*0588*/ 	.word	0x000000ff
        /*058c*/ 	.word	0x00000068
        /*0590*/ 	.short	0x010a
        /*0592*/ 	.byte	0x15
	.zero		1


	//   ....[74]....
        /*0594*/ 	.word	0x00004a80
        /*0598*/ 	.word	0x000000ff
        /*059c*/ 	.word	0x00000058
        /*05a0*/ 	.short	0x010b
        /*05a2*/ 	.byte	0x15
	.zero		1


	//   ....[75]....
        /*05a4*/ 	.word	0x00004a90
        /*05a8*/ 	.word	0x000000ff
        /*05ac*/ 	.word	0x00000000
        /*05b0*/ 	.short	0x0101
        /*05b2*/ 	.byte	0x21
	.zero		1


	//   ....[76]....
        /*05b4*/ 	.word	0x00004ac0
        /*05b8*/ 	.word	0x000000ff
        /*05bc*/ 	.word	0x00000060
        /*05c0*/ 	.short	0x010a
        /*05c2*/ 	.byte	0x15
	.zero		1


	//   ....[77]....
        /*05c4*/ 	.word	0x00004b00
        /*05c8*/ 	.word	0x00000000
        /*05cc*/ 	.word	0x00000068
        /*05d0*/ 	.short	0x010a
        /*05d2*/ 	.byte	0xff
	.zero		1


	//   ....[78]....
        /*05d4*/ 	.word	0x00004e10
        /*05d8*/ 	.word	0x00000003
        /*05dc*/ 	.word	0x00000080
        /*05e0*/ 	.short	0x010a
        /*05e2*/ 	.byte	0xff
	.zero		1


	//   ....[79]....
        /*05e4*/ 	.word	0x00004f90
        /*05e8*/ 	.word	0x00000000
        /*05ec*/ 	.word	0x00000000
        /*05f0*/ 	.short	0x0101
        /*05f2*/ 	.byte	0xff
	.zero		1


	//   ....[80]....
        /*05f4*/ 	.word	0x00005ae0
        /*05f8*/ 	.word	0x00000003
        /*05fc*/ 	.word	0x00000050
        /*0600*/ 	.short	0x010a
        /*0602*/ 	.byte	0xff
	.zero		1


	//   ....[81]....
        /*0604*/ 	.word	0x00005b20
        /*0608*/ 	.word	0x000000ba
        /*060c*/ 	.word	0x000000a0
        /*0610*/ 	.short	0x010a
        /*0612*/ 	.byte	0xff
	.zero		1


	//   ....[82]....
        /*0614*/ 	.word	0x00005c50
        /*0618*/ 	.word	0x00000003
        /*061c*/ 	.word	0x00000050
        /*0620*/ 	.short	0x010a
        /*0622*/ 	.byte	0xff
	.zero		1


	//   ....[83]....
        /*0624*/ 	.word	0x00005d90
        /*0628*/ 	.word	0x00000000
        /*062c*/ 	.word	0x00000000
        /*0630*/ 	.short	0x0101
        /*0632*/ 	.byte	0xff
	.zero		1


	//   ....[84]....
        /*0634*/ 	.word	0x00005e10
        /*0638*/ 	.word	0x000000ba
        /*063c*/ 	.word	0x000000a0
        /*0640*/ 	.short	0x010a
        /*0642*/ 	.byte	0xff
	.zero		1


	//   ....[85]....
        /*0644*/ 	.word	0x000071c0
        /*0648*/ 	.word	0x000000c1
        /*064c*/ 	.word	0x00000050
        /*0650*/ 	.short	0x010a
        /*0652*/ 	.byte	0xff
	.zero		1


	//   ....[86]....
        /*0654*/ 	.word	0x00007290
        /*0658*/ 	.word	0x000000c1
        /*065c*/ 	.word	0x00000050
        /*0660*/ 	.short	0x010a
        /*0662*/ 	.byte	0xff
	.zero		1


	//   ....[87]....
        /*0664*/ 	.word	0x000073d0
        /*0668*/ 	.word	0x00000000
        /*066c*/ 	.word	0x00000000
        /*0670*/ 	.short	0x0101
        /*0672*/ 	.byte	0xff
	.zero		1


	//   ....[88]....
        /*0674*/ 	.word	0x000078d0
        /*0678*/ 	.word	0x000000ff
        /*067c*/ 	.word	0x00000000
        /*0680*/ 	.short	0x0101
        /*0682*/ 	.byte	0x04
	.zero		1


	//   ....[89]....
        /*0684*/ 	.word	0x00008880
        /*0688*/ 	.word	0x00000003
        /*068c*/ 	.word	0x000000f0
        /*0690*/ 	.short	0x010a
        /*0692*/ 	.byte	0xff
	.zero		1


	//   ....[90]....
        /*0694*/ 	.word	0x000088e0
        /*0698*/ 	.word	0x00000000
        /*069c*/ 	.word	0x00000028
        /*06a0*/ 	.short	0x010a
        /*06a2*/ 	.byte	0xff
	.zero		1


	//   ....[91]....
        /*06a4*/ 	.word	0x00008940
        /*06a8*/ 	.word	0x00000000
        /*06ac*/ 	.word	0x00000028
        /*06b0*/ 	.short	0x010a
        /*06b2*/ 	.byte	0xff
	.zero		1


	//   ....[92]....
        /*06b4*/ 	.word	0x00008990
        /*06b8*/ 	.word	0x00000003
        /*06bc*/ 	.word	0x00000080
        /*06c0*/ 	.short	0x010a
        /*06c2*/ 	.byte	0xff
	.zero		1


	//   ....[93]....
        /*06c4*/ 	.word	0x000089f0
        /*06c8*/ 	.word	0x00000000
        /*06cc*/ 	.word	0x00000000
        /*06d0*/ 	.short	0x010a
        /*06d2*/ 	.byte	0xff
	.zero		1


	//   ....[94]....
        /*06d4*/ 	.word	0x00008a50
        /*06d8*/ 	.word	0x00000000
        /*06dc*/ 	.word	0x00000000
        /*06e0*/ 	.short	0x010a
        /*06e2*/ 	.byte	0xff
	.zero		1


	//   ....[95]....
        /*06e4*/ 	.word	0x00008ab0
        /*06e8*/ 	.word	0x00000000
        /*06ec*/ 	.word	0x00000000
        /*06f0*/ 	.short	0x010a
        /*06f2*/ 	.byte	0xff
	.zero		1


	//   ....[96]....
        /*06f4*/ 	.word	0x00008b10
        /*06f8*/ 	.word	0x00000000
        /*06fc*/ 	.word	0x00000000
        /*0700*/ 	.short	0x010a
        /*0702*/ 	.byte	0xff
	.zero		1


	//   ....[97]....
        /*0704*/ 	.word	0x00008b60
        /*0708*/ 	.word	0x00000002
        /*070c*/ 	.word	0x000000e0
        /*0710*/ 	.short	0x010a
        /*0712*/ 	.byte	0xff
	.zero		1


	//   ....[98]....
        /*0714*/ 	.word	0x00008bc0
        /*0718*/ 	.word	0x00000002
        /*071c*/ 	.word	0x00000090
        /*0720*/ 	.short	0x010a
        /*0722*/ 	.byte	0xff
	.zero		1


	//   ....[99]....
        /*0724*/ 	.word	0x00008c10
        /*0728*/ 	.word	0x00000002
        /*072c*/ 	.word	0x00000080
        /*0730*/ 	.short	0x010a
        /*0732*/ 	.byte	0xff
	.zero		1


	//   ....[100]....
        /*0734*/ 	.word	0x00008c70
        /*0738*/ 	.word	0x00000000
        /*073c*/ 	.word	0x00000090
        /*0740*/ 	.short	0x010a
        /*0742*/ 	.byte	0xff
	.zero		1


	//   ....[101]....
        /*0744*/ 	.word	0x00008cc0
        /*0748*/ 	.word	0x00000000
        /*074c*/ 	.word	0x00000080
        /*0750*/ 	.short	0x010a
        /*0752*/ 	.byte	0xff
	.zero		1


	//   ....[102]....
        /*0754*/ 	.word	0x00008d20
        /*0758*/ 	.word	0x00000003
        /*075c*/ 	.word	0x000000c0
        /*0760*/ 	.short	0x010a
        /*0762*/ 	.byte	0xff
	.zero		1


	//   ....[103]....
        /*0764*/ 	.word	0x00008d80
        /*0768*/ 	.word	0x00000000
        /*076c*/ 	.word	0x00000000
        /*0770*/ 	.short	0x010a
        /*0772*/ 	.byte	0xff
	.zero		1


	//   ....[104]....
        /*0774*/ 	.word	0x00008de0
        /*0778*/ 	.word	0x00000000
        /*077c*/ 	.word	0x00000000
        /*0780*/ 	.short	0x010a
        /*0782*/ 	.byte	0xff
	.zero		1


	//   ....[105]....
        /*0784*/ 	.word	0x00008e40
        /*0788*/ 	.word	0x00000000
        /*078c*/ 	.word	0x00000000
        /*0790*/ 	.short	0x010a
        /*0792*/ 	.byte	0xff
	.zero		1


	//   ....[106]....
        /*0794*/ 	.word	0x00008ea0
        /*0798*/ 	.word	0x00000000
        /*079c*/ 	.word	0x00000000
        /*07a0*/ 	.short	0x010a
        /*07a2*/ 	.byte	0xff
	.zero		1


	//   ....[107]....
        /*07a4*/ 	.word	0x00008f00
        /*07a8*/ 	.word	0x00000000
        /*07ac*/ 	.word	0x00000000
        /*07b0*/ 	.short	0x010a
        /*07b2*/ 	.byte	0xff
	.zero		1


	//   ....[108]....
        /*07b4*/ 	.word	0x00008f50
        /*07b8*/ 	.word	0x0000000c
        /*07bc*/ 	.word	0x00000080
        /*07c0*/ 	.short	0x010a
        /*07c2*/ 	.byte	0xff
	.zero		1


	//   ....[109]....
        /*07c4*/ 	.word	0x00008fb0
        /*07c8*/ 	.word	0x00000000
        /*07cc*/ 	.word	0x00000078
        /*07d0*/ 	.short	0x010a
        /*07d2*/ 	.byte	0xff
	.zero		1


	//   ....[110]....
        /*07d4*/ 	.word	0x00009010
        /*07d8*/ 	.word	0x00000000
        /*07dc*/ 	.word	0x00000060
        /*07e0*/ 	.short	0x010a
        /*07e2*/ 	.byte	0xff
	.zero		1


	//   ....[111]....
        /*07e4*/ 	.word	0x00009070
        /*07e8*/ 	.word	0x00000000
        /*07ec*/ 	.word	0x00000068
        /*07f0*/ 	.short	0x010a
        /*07f2*/ 	.byte	0xff
	.zero		1


	//   ....[112]....
        /*07f4*/ 	.word	0x000090d0
        /*07f8*/ 	.word	0x00000000
        /*07fc*/ 	.word	0x00000060
        /*0800*/ 	.short	0x010a
        /*0802*/ 	.byte	0xff
	.zero		1


	//   ....[113]....
        /*0804*/ 	.word	0x00009120
        /*0808*/ 	.word	0x00000003
        /*080c*/ 	.word	0x00000080
        /*0810*/ 	.short	0x010a
        /*0812*/ 	.byte	0xff
	.zero		1


	//   ....[114]....
        /*0814*/ 	.word	0x00009170
        /*0818*/ 	.word	0x00000003
        /*081c*/ 	.word	0x00000050
        /*0820*/ 	.short	0x010a
        /*0822*/ 	.byte	0xff
	.zero		1


	//   ....[115]....
        /*0824*/ 	.word	0x000091c0
        /*0828*/ 	.word	0x000000ba
        /*082c*/ 	.word	0x000000a0
        /*0830*/ 	.short	0x010a
        /*0832*/ 	.byte	0xff
	.zero		1


	//   ....[116]....
        /*0834*/ 	.word	0x00009210
        /*0838*/ 	.word	0x000000c1
        /*083c*/ 	.word	0x00000050
        /*0840*/ 	.short	0x010a
        /*0842*/ 	.byte	0xff
	.zero		1


	//----- nvinfo : EIATTR_NUM_MBARRIERS
	.align		4
.L_47:
        /*0844*/ 	.byte	0x03, 0x38
        /*0846*/ 	.short	0x0020


	//----- nvinfo : EIATTR_EXIT_INSTR_OFFSETS
	.align		4
        /*0848*/ 	.byte	0x04, 0x1c
        /*084a*/ 	.short	(.L_49 - .L_48)


	//   ....[0]....
.L_48:
        /*084c*/ 	.word	0x000029a0


	//   ....[1]....
        /*0850*/ 	.word	0x00002e90


	//   ....[2]....
        /*0854*/ 	.word	0x00002ef0


	//   ....[3]....
        /*0858*/ 	.word	0x00003d20


	//   ....[4]....
        /*085c*/ 	.word	0x00004b30


	//   ....[5]....
        /*0860*/ 	.word	0x00004b70


	//   ....[6]....
        /*0864*/ 	.word	0x00008870


	//----- nvinfo : EIATTR_MAX_THREADS
	.align		4
.L_49:
        /*0868*/ 	.byte	0x04, 0x05
        /*086a*/ 	.short	(.L_51 - .L_50)
.L_50:
        /*086c*/ 	.word	0x00000100
        /*0870*/ 	.word	0x00000001
        /*0874*/ 	.word	0x00000001


	//----- nvinfo : EIATTR_CRS_STACK_SIZE
	.align		4
.L_51:
        /*0878*/ 	.byte	0x04, 0x1e
        /*087a*/ 	.short	(.L_53 - .L_52)
.L_52:
        /*087c*/ 	.word	0x00000000


	//----- nvinfo : EIATTR_CBANK_PARAM_SIZE
	.align		4
.L_53:
        /*0880*/ 	.byte	0x03, 0x19
        /*0882*/ 	.short	0x0800


	//----- nvinfo : EIATTR_PARAM_CBANK
	.align		4
        /*0884*/ 	.byte	0x04, 0x0a
        /*0886*/ 	.short	(.L_55 - .L_54)
	.align		4
.L_54:
        /*0888*/ 	.word	index@(.nv.constant0._ZN7cutlass13device_kernelINS_4gemm6kernel13GemmUniversalIN4cute5tupleIJiiiiEEENS1_10collective13CollectiveMmaINS1_35MainloopSm100TmaUmmaWarpSpecializedILi5ELi2ELi4ENS5_IJNS4_1CILi1EEENSA_ILi2EEESB_EEEEENS5_IJNSA_ILi128EEESF_NSA_ILi64EEEEEENS_12float_e4m3_tENS5_IJlSB_lEEESI_SJ_NS4_8TiledMMAINS4_8MMA_AtomIJNS4_10MMA_TraitsINS4_19SM100_MMA_F8F6F4_SSEJSI_SI_fSF_SF_NS4_17integral_constantINS4_4UMMA5MajorELSQ_0EEESR_NSO_INSP_7ScaleInELSS_0EEEST_EEEEEENS4_6LayoutINS5_IJSB_SB_SB_EEENS5_IJNSA_ILi0EEESY_SY_EEEEENS5_IJNS4_10UnderscoreES11_S11_EEEEENS4_23SM90_TMA_LOAD_MULTICASTENS4_14ComposedLayoutINS4_7SwizzleILi2ELi4ELi3EEENS4_18smem_ptr_flag_bitsILi8EEENSW_INS5_IJNSA_ILi8EEESG_EEENS5_IJSG_SB_EEEEEEEvNS4_8identityENS4_13SM90_TMA_LOADES1E_vS1F_EENS_8epilogue10collective18CollectiveEpilogueINS1I_23Sm100TmaWarpSpecializedILi2ELi2ELi64ELb0ELb0EEEJSH_NS5_IJNSW_ISF_SB_EENSW_ISG_SB_EEEEESI_SJ_SI_SJ_NS1I_6fusion15FusionCallbacksIS1M_NS1Q_17LinearCombinationISI_fSI_fLNS_15FloatRoundStyleE2EEESH_S1P_JEEENS4_5SM1004TMEM4LOAD26SM100_TMEM_LOAD_32dp32b64xES1G_S1E_NS4_39AutoVectorizingCopyWithAssumedAlignmentILi128EEENS4_14SM90_TMA_STOREES1E_S21_S21_EEEvvEEEEvNT_6ParamsE)
        /*088c*/ 	.short	0x0380
        /*088e*/ 	.short	0x0800


	//----- nvinfo : EIATTR_SW_WAR
	.align		4
.L_55:
        /*0890*/ 	.byte	0x04, 0x36
        /*0892*/ 	.short	(.L_57 - .L_56)
.L_56:
        /*0894*/ 	.word	0x00000008
.L_57:


//--------------------- .nv.callgraph             --------------------------
	.section	.nv.callgraph,"",@"SHT_CUDA_CALLGRAPH"
	.align	4
	.sectionentsize	8
	.align		4
        /*0000*/ 	.word	0x00000000
	.align		4
        /*0004*/ 	.word	0xffffffff
	.align		4
        /*0008*/ 	.word	index@(_ZN7cutlass13device_kernelINS_4gemm6kernel13GemmUniversalIN4cute5tupleIJiiiiEEENS1_10collective13CollectiveMmaINS1_35MainloopSm100TmaUmmaWarpSpecializedILi5ELi2ELi4ENS5_IJNS4_1CILi1EEENSA_ILi2EEESB_EEEEENS5_IJNSA_ILi128EEESF_NSA_ILi64EEEEEENS_12float_e4m3_tENS5_IJlSB_lEEESI_SJ_NS4_8TiledMMAINS4_8MMA_AtomIJNS4_10MMA_TraitsINS4_19SM100_MMA_F8F6F4_SSEJSI_SI_fSF_SF_NS4_17integral_constantINS4_4UMMA5MajorELSQ_0EEESR_NSO_INSP_7ScaleInELSS_0EEEST_EEEEEENS4_6LayoutINS5_IJSB_SB_SB_EEENS5_IJNSA_ILi0EEESY_SY_EEEEENS5_IJNS4_10UnderscoreES11_S11_EEEEENS4_23SM90_TMA_LOAD_MULTICASTENS4_14ComposedLayoutINS4_7SwizzleILi2ELi4ELi3EEENS4_18smem_ptr_flag_bitsILi8EEENSW_INS5_IJNSA_ILi8EEESG_EEENS5_IJSG_SB_EEEEEEEvNS4_8identityENS4_13SM90_TMA_LOADES1E_vS1F_EENS_8epilogue10collective18CollectiveEpilogueINS1I_23Sm100TmaWarpSpecializedILi2ELi2ELi64ELb0ELb0EEEJSH_NS5_IJNSW_ISF_SB_EENSW_ISG_SB_EEEEESI_SJ_SI_SJ_NS1I_6fusion15FusionCallbacksIS1M_NS1Q_17LinearCombinationISI_fSI_fLNS_15FloatRoundStyleE2EEESH_S1P_JEEENS4_5SM1004TMEM4LOAD26SM100_TMEM_LOAD_32dp32b64xES1G_S1E_NS4_39AutoVectorizingCopyWithAssumedAlignmentILi128EEENS4_14SM90_TMA_STOREES1E_S21_S21_EEEvvEEEEvNT_6ParamsE)
	.align		4
        /*000c*/ 	.word	index@(__assertfail)
	.align		4
        /*0010*/ 	.word	0x00000000
	.align		4
        /*0014*/ 	.word	0xfffffffe
	.align		4
        /*0018*/ 	.word	0x00000000
	.align		4
        /*001c*/ 	.word	0xfffffffd
	.align		4
        /*0020*/ 	.word	0x00000000
	.align		4
        /*0024*/ 	.word	0xfffffffc


//--------------------- .nv.constant4             --------------------------
	.section	.nv.constant4,"a",@progbits
	.align	8
	.align		8
.nv.constant4:
        /*0000*/ 	.dword	__assertfail
	.align		8
        /*0008*/ 	.dword	__unnamed_1
	.align		8
        /*0010*/ 	.dword	__unnamed_2
	.align		8
        /*0018*/ 	.dword	_ZN39_INTERNAL_6a30caeb_4_k_cu_decd7128_80104cuda3std3__45__cpo5beginE
	.align		8
        /*0020*/ 	.dword	_ZN39_INTERNAL_6a30caeb_4_k_cu_decd7128_80104cuda3std3__45__cpo3endE
	.align		8
        /*0028*/ 	.dword	_ZN39_INTERNAL_6a30caeb_4_k_cu_decd7128_80104cuda3std3__45__cpo6cbeginE
	.align		8
        /*0030*/ 	.dword	_ZN39_INTERNAL_6a30caeb_4_k_cu_decd7128_80104cuda3std3__45__cpo4cendE
	.align		8
        /*0038*/ 	.dword	_ZN39_INTERNAL_6a30caeb_4_k_cu_decd7128_80104cuda3std3__441_GLOBAL__N__6a30caeb_4_k_cu_decd7128_80106ignoreE
	.align		8
        /*0040*/ 	.dword	_ZN39_INTERNAL_6a30caeb_4_k_cu_decd7128_80104cuda3std3__419piecewise_constructE
	.align		8
        /*0048*/ 	.dword	_ZN39_INTERNAL_6a30caeb_4_k_cu_decd7128_80104cuda3std3__48in_placeE
	.align		8
        /*0050*/ 	.dword	_ZN39_INTERNAL_6a30caeb_4_k_cu_decd7128_80104cuda3std6ranges3__45__cpo4swapE
	.align		8
        /*0058*/ 	.dword	_ZN39_INTERNAL_6a30caeb_4_k_cu_decd7128_80104cuda3std6ranges3__45__cpo9iter_moveE
	.align		8
        /*0060*/ 	.dword	_ZN39_INTERNAL_6a30caeb_4_k_cu_decd7128_80104cute7productE
	.align		8
        /*0068*/ 	.dword	_ZN39_INTERNAL_6a30caeb_4_k_cu_decd7128_80104cute1_E
	.align		8
        /*0070*/ 	.dword	$str$25
	.align		8
        /*0078*/ 	.dword	$str$26
	.align		8
        /*0080*/ 	.dword	$str$27
	.align		8
        /*0088*/ 	.dword	$str$28


//--------------------- .text._ZN7cutlass13device_kernelINS_4gemm6kernel13GemmUniversalIN4cute5tupleIJiiiiEEENS1_10collective13CollectiveMmaINS1_35MainloopSm100TmaUmmaWarpSpecializedILi5ELi2ELi4ENS5_IJNS4_1CILi1EEENSA_ILi2EEESB_EEEEENS5_IJNSA_ILi128EEESF_NSA_ILi64EEEEEENS_12float_e4m3_tENS5_IJlSB_lEEESI_SJ_NS4_8TiledMMAINS4_8MMA_AtomIJNS4_10MMA_TraitsINS4_19SM100_MMA_F8F6F4_SSEJSI_SI_fSF_SF_NS4_17integral_constantINS4_4UMMA5MajorELSQ_0EEESR_NSO_INSP_7ScaleInELSS_0EEEST_EEEEEENS4_6LayoutINS5_IJSB_SB_SB_EEENS5_IJNSA_ILi0EEESY_SY_EEEEENS5_IJNS4_10UnderscoreES11_S11_EEEEENS4_23SM90_TMA_LOAD_MULTICASTENS4_14ComposedLayoutINS4_7SwizzleILi2ELi4ELi3EEENS4_18smem_ptr_flag_bitsILi8EEENSW_INS5_IJNSA_ILi8EEESG_EEENS5_IJSG_SB_EEEEEEEvNS4_8identityENS4_13SM90_TMA_LOADES1E_vS1F_EENS_8epilogue10collective18CollectiveEpilogueINS1I_23Sm100TmaWarpSpecializedILi2ELi2ELi64ELb0ELb0EEEJSH_NS5_IJNSW_ISF_SB_EENSW_ISG_SB_EEEEESI_SJ_SI_SJ_NS1I_6fusion15FusionCallbacksIS1M_NS1Q_17LinearCombinationISI_fSI_fLNS_15FloatRoundStyleE2EEESH_S1P_JEEENS4_5SM1004TMEM4LOAD26SM100_TMEM_LOAD_32dp32b64xES1G_S1E_NS4_39AutoVectorizingCopyWithAssumedAlignmentILi128EEENS4_14SM90_TMA_STOREES1E_S21_S21_EEEvvEEEEvNT_6ParamsE --------------------------
	.section	.text._ZN7cutlass13device_kernelINS_4gemm6kernel13GemmUniversalIN4cute5tupleIJiiiiEEENS1_10collective13CollectiveMmaINS1_35MainloopSm100TmaUmmaWarpSpecializedILi5ELi2ELi4ENS5_IJNS4_1CILi1EEENSA_ILi2EEESB_EEEEENS5_IJNSA_ILi128EEESF_NSA_ILi64EEEEEENS_12float_e4m3_tENS5_IJlSB_lEEESI_SJ_NS4_8TiledMMAINS4_8MMA_AtomIJNS4_10MMA_TraitsINS4_19SM100_MMA_F8F6F4_SSEJSI_SI_fSF_SF_NS4_17integral_constantINS4_4UMMA5MajorELSQ_0EEESR_NSO_INSP_7ScaleInELSS_0EEEST_EEEEEENS4_6LayoutINS5_IJSB_SB_SB_EEENS5_IJNSA_ILi0EEESY_SY_EEEEENS5_IJNS4_10UnderscoreES11_S11_EEEEENS4_23SM90_TMA_LOAD_MULTICASTENS4_14ComposedLayoutINS4_7SwizzleILi2ELi4ELi3EEENS4_18smem_ptr_flag_bitsILi8EEENSW_INS5_IJNSA_ILi8EEESG_EEENS5_IJSG_SB_EEEEEEEvNS4_8identityENS4_13SM90_TMA_LOADES1E_vS1F_EENS_8epilogue10collective18CollectiveEpilogueINS1I_23Sm100TmaWarpSpecializedILi2ELi2ELi64ELb0ELb0EEEJSH_NS5_IJNSW_ISF_SB_EENSW_ISG_SB_EEEEESI_SJ_SI_SJ_NS1I_6fusion15FusionCallbacksIS1M_NS1Q_17LinearCombinationISI_fSI_fLNS_15FloatRoundStyleE2EEESH_S1P_JEEENS4_5SM1004TMEM4LOAD26SM100_TMEM_LOAD_32dp32b64xES1G_S1E_NS4_39AutoVectorizingCopyWithAssumedAlignmentILi128EEENS4_14SM90_TMA_STOREES1E_S21_S21_EEEvvEEEEvNT_6ParamsE,"ax",@progbits
	.align	128
.text._ZN7cutlass13device_kernelINS_4gemm6kernel13GemmUniversalIN4cute5tupleIJiiiiEEENS1_10collective13CollectiveMmaINS1_35MainloopSm100TmaUmmaWarpSpecializedILi5ELi2ELi4ENS5_IJNS4_1CILi1EEENSA_ILi2EEESB_EEEEENS5_IJNSA_ILi128EEESF_NSA_ILi64EEEEEENS_12float_e4m3_tENS5_IJlSB_lEEESI_SJ_NS4_8TiledMMAINS4_8MMA_AtomIJNS4_10MMA_TraitsINS4_19SM100_MMA_F8F6F4_SSEJSI_SI_fSF_SF_NS4_17integral_constantINS4_4UMMA5MajorELSQ_0EEESR_NSO_INSP_7ScaleInELSS_0EEEST_EEEEEENS4_6LayoutINS5_IJSB_SB_SB_EEENS5_IJNSA_ILi0EEESY_SY_EEEEENS5_IJNS4_10UnderscoreES11_S11_EEEEENS4_23SM90_TMA_LOAD_MULTICASTENS4_14ComposedLayoutINS4_7SwizzleILi2ELi4ELi3EEENS4_18smem_ptr_flag_bitsILi8EEENSW_INS5_IJNSA_ILi8EEESG_EEENS5_IJSG_SB_EEEEEEEvNS4_8identityENS4_13SM90_TMA_LOADES1E_vS1F_EENS_8epilogue10collective18CollectiveEpilogueINS1I_23Sm100TmaWarpSpecializedILi2ELi2ELi64ELb0ELb0EEEJSH_NS5_IJNSW_ISF_SB_EENSW_ISG_SB_EEEEESI_SJ_SI_SJ_NS1I_6fusion15FusionCallbacksIS1M_NS1Q_17LinearCombinationISI_fSI_fLNS_15FloatRoundStyleE2EEESH_S1P_JEEENS4_5SM1004TMEM4LOAD26SM100_TMEM_LOAD_32dp32b64xES1G_S1E_NS4_39AutoVectorizingCopyWithAssumedAlignmentILi128EEENS4_14SM90_TMA_STOREES1E_S21_S21_EEEvvEEEEvNT_6ParamsE:
        .type           _ZN7cutlass13device_kernelINS_4gemm6kernel13GemmUniversalIN4cute5tupleIJiiiiEEENS1_10collective13CollectiveMmaINS1_35MainloopSm100TmaUmmaWarpSpecializedILi5ELi2ELi4ENS5_IJNS4_1CILi1EEENSA_ILi2EEESB_EEEEENS5_IJNSA_ILi128EEESF_NSA_ILi64EEEEEENS_12float_e4m3_tENS5_IJlSB_lEEESI_SJ_NS4_8TiledMMAINS4_8MMA_AtomIJNS4_10MMA_TraitsINS4_19SM100_MMA_F8F6F4_SSEJSI_SI_fSF_SF_NS4_17integral_constantINS4_4UMMA5MajorELSQ_0EEESR_NSO_INSP_7ScaleInELSS_0EEEST_EEEEEENS4_6LayoutINS5_IJSB_SB_SB_EEENS5_IJNSA_ILi0EEESY_SY_EEEEENS5_IJNS4_10UnderscoreES11_S11_EEEEENS4_23SM90_TMA_LOAD_MULTICASTENS4_14ComposedLayoutINS4_7SwizzleILi2ELi4ELi3EEENS4_18smem_ptr_flag_bitsILi8EEENSW_INS5_IJNSA_ILi8EEESG_EEENS5_IJSG_SB_EEEEEEEvNS4_8identityENS4_13SM90_TMA_LOADES1E_vS1F_EENS_8epilogue10collective18CollectiveEpilogueINS1I_23Sm100TmaWarpSpecializedILi2ELi2ELi64ELb0ELb0EEEJSH_NS5_IJNSW_ISF_SB_EENSW_ISG_SB_EEEEESI_SJ_SI_SJ_NS1I_6fusion15FusionCallbacksIS1M_NS1Q_17LinearCombinationISI_fSI_fLNS_15FloatRoundStyleE2EEESH_S1P_JEEENS4_5SM1004TMEM4LOAD26SM100_TMEM_LOAD_32dp32b64xES1G_S1E_NS4_39AutoVectorizingCopyWithAssumedAlignmentILi128EEENS4_14SM90_TMA_STOREES1E_S21_S21_EEEvvEEEEvNT_6ParamsE,@function
        .size           _ZN7cutlass13device_kernelINS_4gemm6kernel13GemmUniversalIN4cute5tupleIJiiiiEEENS1_10collective13CollectiveMmaINS1_35MainloopSm100TmaUmmaWarpSpecializedILi5ELi2ELi4ENS5_IJNS4_1CILi1EEENSA_ILi2EEESB_EEEEENS5_IJNSA_ILi128EEESF_NSA_ILi64EEEEEENS_12float_e4m3_tENS5_IJlSB_lEEESI_SJ_NS4_8TiledMMAINS4_8MMA_AtomIJNS4_10MMA_TraitsINS4_19SM100_MMA_F8F6F4_SSEJSI_SI_fSF_SF_NS4_17integral_constantINS4_4UMMA5MajorELSQ_0EEESR_NSO_INSP_7ScaleInELSS_0EEEST_EEEEEENS4_6LayoutINS5_IJSB_SB_SB_EEENS5_IJNSA_ILi0EEESY_SY_EEEEENS5_IJNS4_10UnderscoreES11_S11_EEEEENS4_23SM90_TMA_LOAD_MULTICASTENS4_14ComposedLayoutINS4_7SwizzleILi2ELi4ELi3EEENS4_18smem_ptr_flag_bitsILi8EEENSW_INS5_IJNSA_ILi8EEESG_EEENS5_IJSG_SB_EEEEEEEvNS4_8identityENS4_13SM90_TMA_LOADES1E_vS1F_EENS_8epilogue10collective18CollectiveEpilogueINS1I_23Sm100TmaWarpSpecializedILi2ELi2ELi64ELb0ELb0EEEJSH_NS5_IJNSW_ISF_SB_EENSW_ISG_SB_EEEEESI_SJ_SI_SJ_NS1I_6fusion15FusionCallbacksIS1M_NS1Q_17LinearCombinationISI_fSI_fLNS_15FloatRoundStyleE2EEESH_S1P_JEEENS4_5SM1004TMEM4LOAD26SM100_TMEM_LOAD_32dp32b64xES1G_S1E_NS4_39AutoVectorizingCopyWithAssumedAlignmentILi128EEENS4_14SM90_TMA_STOREES1E_S21_S21_EEEvvEEEEvNT_6ParamsE,(.L_x_153 - _ZN7cutlass13device_kernelINS_4gemm6kernel13GemmUniversalIN4cute5tupleIJiiiiEEENS1_10collective13CollectiveMmaINS1_35MainloopSm100TmaUmmaWarpSpecializedILi5ELi2ELi4ENS5_IJNS4_1CILi1EEENSA_ILi2EEESB_EEEEENS5_IJNSA_ILi128EEESF_NSA_ILi64EEEEEENS_12float_e4m3_tENS5_IJlSB_lEEESI_SJ_NS4_8TiledMMAINS4_8MMA_AtomIJNS4_10MMA_TraitsINS4_19SM100_MMA_F8F6F4_SSEJSI_SI_fSF_SF_NS4_17integral_constantINS4_4UMMA5MajorELSQ_0EEESR_NSO_INSP_7ScaleInELSS_0EEEST_EEEEEENS4_6LayoutINS5_IJSB_SB_SB_EEENS5_IJNSA_ILi0EEESY_SY_EEEEENS5_IJNS4_10UnderscoreES11_S11_EEEEENS4_23SM90_TMA_LOAD_MULTICASTENS4_14ComposedLayoutINS4_7SwizzleILi2ELi4ELi3EEENS4_18smem_ptr_flag_bitsILi8EEENSW_INS5_IJNSA_ILi8EEESG_EEENS5_IJSG_SB_EEEEEEEvNS4_8identityENS4_13SM90_TMA_LOADES1E_vS1F_EENS_8epilogue10collective18CollectiveEpilogueINS1I_23Sm100TmaWarpSpecializedILi2ELi2ELi64ELb0ELb0EEEJSH_NS5_IJNSW_ISF_SB_EENSW_ISG_SB_EEEEESI_SJ_SI_SJ_NS1I_6fusion15FusionCallbacksIS1M_NS1Q_17LinearCombinationISI_fSI_fLNS_15FloatRoundStyleE2EEESH_S1P_JEEENS4_5SM1004TMEM4LOAD26SM100_TMEM_LOAD_32dp32b64xES1G_S1E_NS4_39AutoVectorizingCopyWithAssumedAlignmentILi128EEENS4_14SM90_TMA_STOREES1E_S21_S21_EEEvvEEEEvNT_6ParamsE)
        .other          _ZN7cutlass13device_kernelINS_4gemm6kernel13GemmUniversalIN4cute5tupleIJiiiiEEENS1_10collective13CollectiveMmaINS1_35MainloopSm100TmaUmmaWarpSpecializedILi5ELi2ELi4ENS5_IJNS4_1CILi1EEENSA_ILi2EEESB_EEEEENS5_IJNSA_ILi128EEESF_NSA_ILi64EEEEEENS_12float_e4m3_tENS5_IJlSB_lEEESI_SJ_NS4_8TiledMMAINS4_8MMA_AtomIJNS4_10MMA_TraitsINS4_19SM100_MMA_F8F6F4_SSEJSI_SI_fSF_SF_NS4_17integral_constantINS4_4UMMA5MajorELSQ_0EEESR_NSO_INSP_7ScaleInELSS_0EEEST_EEEEEENS4_6LayoutINS5_IJSB_SB_SB_EEENS5_IJNSA_ILi0EEESY_SY_EEEEENS5_IJNS4_10UnderscoreES11_S11_EEEEENS4_23SM90_TMA_LOAD_MULTICASTENS4_14ComposedLayoutINS4_7SwizzleILi2ELi4ELi3EEENS4_18smem_ptr_flag_bitsILi8EEENSW_INS5_IJNSA_ILi8EEESG_EEENS5_IJSG_SB_EEEEEEEvNS4_8identityENS4_13SM90_TMA_LOADES1E_vS1F_EENS_8epilogue10collective18CollectiveEpilogueINS1I_23Sm100TmaWarpSpecializedILi2ELi2ELi64ELb0ELb0EEEJSH_NS5_IJNSW_ISF_SB_EENSW_ISG_SB_EEEEESI_SJ_SI_SJ_NS1I_6fusion15FusionCallbacksIS1M_NS1Q_17LinearCombinationISI_fSI_fLNS_15FloatRoundStyleE2EEESH_S1P_JEEENS4_5SM1004TMEM4LOAD26SM100_TMEM_LOAD_32dp32b64xES1G_S1E_NS4_39AutoVectorizingCopyWithAssumedAlignmentILi128EEENS4_14SM90_TMA_STOREES1E_S21_S21_EEEvvEEEEvNT_6ParamsE,@"STO_CUDA_ENTRY STV_DEFAULT"
_ZN7cutlass13device_kernelINS_4gemm6kernel13GemmUniversalIN4cute5tupleIJiiiiEEENS1_10collective13CollectiveMmaINS1_35MainloopSm100TmaUmmaWarpSpecializedILi5ELi2ELi4ENS5_IJNS4_1CILi1EEENSA_ILi2EEESB_EEEEENS5_IJNSA_ILi128EEESF_NSA_ILi64EEEEEENS_12float_e4m3_tENS5_IJlSB_lEEESI_SJ_NS4_8TiledMMAINS4_8MMA_AtomIJNS4_10MMA_TraitsINS4_19SM100_MMA_F8F6F4_SSEJSI_SI_fSF_SF_NS4_17integral_constantINS4_4UMMA5MajorELSQ_0EEESR_NSO_INSP_7ScaleInELSS_0EEEST_EEEEEENS4_6LayoutINS5_IJSB_SB_SB_EEENS5_IJNSA_ILi0EEESY_SY_EEEEENS5_IJNS4_10UnderscoreES11_S11_EEEEENS4_23SM90_TMA_LOAD_MULTICASTENS4_14ComposedLayoutINS4_7SwizzleILi2ELi4ELi3EEENS4_18smem_ptr_flag_bitsILi8EEENSW_INS5_IJNSA_ILi8EEESG_EEENS5_IJSG_SB_EEEEEEEvNS4_8identityENS4_13SM90_TMA_LOADES1E_vS1F_EENS_8epilogue10collective18CollectiveEpilogueINS1I_23Sm100TmaWarpSpecializedILi2ELi2ELi64ELb0ELb0EEEJSH_NS5_IJNSW_ISF_SB_EENSW_ISG_SB_EEEEESI_SJ_SI_SJ_NS1I_6fusion15FusionCallbacksIS1M_NS1Q_17LinearCombinationISI_fSI_fLNS_15FloatRoundStyleE2EEESH_S1P_JEEENS4_5SM1004TMEM4LOAD26SM100_TMEM_LOAD_32dp32b64xES1G_S1E_NS4_39AutoVectorizingCopyWithAssumedAlignmentILi128EEENS4_14SM90_TMA_STOREES1E_S21_S21_EEEvvEEEEvNT_6ParamsE:
[----:B------:R-:W1:Y:S01]  /*0000*/  LDC R1, c[0x0][0x37c] ;  /* 0x0000df00ff017b82 */ /* 0x000e620000000800 */
[----:B------:R-:W2:Y:S01]  /*0010*/  S2R R170, SR_TID.X ;  /* 0x0000000000aa7919 */ /* 0x000ea20000002100 */
[----:B------:R-:W3:Y:S01]  /*0020*/  LDCU.64 UR8, c[0x0][0x890] ;  /* 0x00011200ff0877ac */ /* 0x000ee20008000a00 */
[----:B------:R-:W-:Y:S02]  /*0030*/  PRMT R158, RZ, 0x7610, R158 ;  /* 0x00007610ff9e7816 */ /* 0x000fe4000000009e */
[----:B------:R-:W-:Y:S01]  /*0040*/  ELECT P3, URZ, PT ;  /* 0x0000000000ff782f */ /* 0x000fe20003860000 */
[----:B---3--:R-:W-:-:S04]  /*0050*/  UISETP.NE.U32.AND UP0, UPT, UR8, URZ, UPT ;  /* 0x000000ff0800728c */ /* 0x008fc8000bf05070 */
[----:B------:R-:W-:Y:S01]  /*0060*/  UISETP.NE.AND.EX UP0, UPT, UR9, URZ, UPT, UP0 ;  /* 0x000000ff0900728c */ /* 0x000fe2000bf05300 */
[----:B--2---:R-:W-:-:S05]  /*0070*/  SHF.R.U32.HI R159, RZ, 0x5, R170 ;  /* 0x00000005ff9f7819 */ /* 0x004fca00000116aa */
[----:B------:R-:W2:Y:S02]  /*0080*/  SHFL.IDX PT, R0, R159, RZ, 0x1f ;  /* 0x00001fff9f007589 */ /* 0x000ea400000e0000 */
[----:B--2---:R-:W-:Y:S01]  /*0090*/  R2UR UR17, R0 ;  /* 0x00000000001172ca */ /* 0x004fe200000e0000 */
[----:B-1----:R-:W-:-:S14]  /*00a0*/  BRA.U UP0, `(.L_x_0) ;  /* 0x0000000100307547 */ /* 0x002fdc000b800000 */
[----:B------:R-:W1:Y:S02]  /*00b0*/  LDCU.64 UR4, c[0x0][0x888] ;  /* 0x00011100ff0477ac */ /* 0x000e640008000a00 */
[----:B-1----:R-:W-:-:S04]  /*00c0*/  UISETP.NE.U32.AND UP0, UPT, UR4, URZ, UPT ;  /* 0x000000ff0400728c */ /* 0x002fc8000bf05070 */
[----:B------:R-:W-:-:S09]  /*00d0*/  UISETP.NE.AND.EX UP0, UPT, UR5, URZ, UPT, UP0 ;  /* 0x000000ff0500728c */ /* 0x000fd2000bf05300 */
[----:B------:R-:W-:Y:S05]  /*00e0*/  BRA.U !UP0, `(.L_x_1) ;  /* 0x0000000108147547 */ /* 0x000fea000b800000 */
[----:B------:R-:W1:Y:S01]  /*00f0*/  LDC.64 R2, c[0x0][0x888] ;  /* 0x00022200ff027b82 */ /* 0x000e620000000a00 */
[----:B------:R-:W1:Y:S02]  /*0100*/  LDCU.64 UR4, c[0x0][0x358] ;  /* 0x00006b00ff0477ac */ /* 0x000e640008000a00 */
[----:B-1----:R1:W5:Y:S01]  /*0110*/  LDG.E R73, desc[UR4][R2.64] ;  /* 0x0000000402497981 */ /* 0x002362000c1e1900 */
[----:B------:R-:W-:Y:S01]  /*0120*/  HFMA2 R158, -RZ, RZ, 0, 5.9604644775390625e-08 ;  /* 0x00000001ff9e7431 */ /* 0x000fe200000001ff */
[----:B------:R-:W-:Y:S05]  /*0130*/  BRA `(.L_x_0) ;  /* 0x00000000000c7947 */ /* 0x000fea0003800000 */
.L_x_1:
[----:B------:R-:W1:Y:S01]  /*0140*/  LDCU UR4, c[0x0][0x880] ;  /* 0x00011000ff0477ac */ /* 0x000e620008000800 */
[----:B------:R-:W-:Y:S01]  /*0150*/  HFMA2 R158, -RZ, RZ, 0, 5.9604644775390625e-08 ;  /* 0x00000001ff9e7431 */ /* 0x000fe200000001ff */
[----:B-1----:R-:W-:-:S07]  /*0160*/  MOV R73, UR4 ;  /* 0x0000000400497c02 */ /* 0x002fce0008000f00 */
.L_x_0:
[----:B------:R-:W2:Y:S02]  /*0170*/  LDCU.64 UR4, c[0x0][0x8b0] ;  /* 0x00011600ff0477ac */ /* 0x000ea40008000a00 */
[----:B--2---:R-:W-:-:S04]  /*0180*/  UISETP.NE.U32.AND UP0, UPT, UR4, URZ, UPT ;  /* 0x000000ff0400728c */ /* 0x004fc8000bf05070 */
[----:B------:R-:W-:-:S09]  /*0190*/  UISETP.NE.AND.EX UP0, UPT, UR5, URZ, UPT, UP0 ;  /* 0x000000ff0500728c */ /* 0x000fd2000bf05300 */
[----:B------:R-:W-:Y:S05]  /*01a0*/  BRA.U UP0, `(.L_x_2) ;  /* 0x0000000100287547 */ /* 0x000fea000b800000 */
[----:B------:R-:W2:Y:S02]  /*01b0*/  LDCU.64 UR4, c[0x0][0x8a8] ;  /* 0x00011500ff0477ac */ /* 0x000ea40008000a00 */
[----:B--2---:R-:W-:-:S04]  /*01c0*/  UISETP.NE.U32.AND UP0, UPT, UR4, URZ, UPT ;  /* 0x000000ff0400728c */ /* 0x004fc8000bf05070 */
[----:B------:R-:W-:-:S09]  /*01d0*/  UISETP.NE.AND.EX UP0, UPT, UR5, URZ, UPT, UP0 ;  /* 0x000000ff0500728c */ /* 0x000fd2000bf05300 */
[----:B------:R-:W-:Y:S05]  /*01e0*/  BRA.U !UP0, `(.L_x_3) ;  /* 0x0000000108107547 */ /* 0x000fea000b800000 */
[----:B------:R-:W2:Y:S01]  /*01f0*/  LDC.64 R70, c[0x0][0x8a8] ;  /* 0x00022a00ff467b82 */ /* 0x000ea20000000a00 */
[----:B------:R-:W2:Y:S02]  /*0200*/  LDCU.64 UR4, c[0x0][0x358] ;  /* 0x00006b00ff0477ac */ /* 0x000ea40008000a00 */
[----:B--2---:R2:W5:Y:S01]  /*0210*/  LDG.E R70, desc[UR4][R70.64] ;  /* 0x0000000446467981 */ /* 0x004562000c1e1900 */
[----:B------:R-:W-:Y:S05]  /*0220*/  BRA `(.L_x_2) ;  /* 0x0000000000087947 */ /* 0x000fea0003800000 */
.L_x_3:
[----:B------:R-:W2:Y:S02]  /*0230*/  LDCU UR4, c[0x0][0x8a0] ;  /* 0x00011400ff0477ac */ /* 0x000ea40008000800 */
[----:B--2---:R-:W-:Y:S02]  /*0240*/  MOV R70, UR4 ;  /* 0x0000000400467c02 */ /* 0x004fe40008000f00 */
.L_x_2:
[----:B------:R-:W-:Y:S01]  /*0250*/  IMAD.U32 R0, RZ, RZ, UR17 ;  /* 0x00000011ff007e24 */ /* 0x000fe2000f8e00ff */
[----:B------:R-:W-:Y:S04]  /*0260*/  BSSY.RECONVERGENT B0, `(.L_x_4) ;  /* 0x000000c000007945 */ /* 0x000fe80003800200 */
[C---:B------:R-:W-:Y:S02]  /*0270*/  ISETP.NE.OR P1, PT, R0.reuse, 0x1, !P3 ;  /* 0x000000010000780c */ /* 0x040fe40005f25670 */
[----:B------:R-:W-:-:S11]  /*0280*/  ISETP.NE.OR P0, PT, R0, 0x3, !P3 ;  /* 0x000000030000780c */ /* 0x000fd60005f05670 */
[----:B------:R-:W-:Y:S05]  /*0290*/  @P1 BRA `(.L_x_5) ;  /* 0x0000000000201947 */ /* 0x000fea0003800000 */
[----:B------:R-:W3:Y:S02]  /*02a0*/  LDCU.64 UR4, c[0x0][0x348] ;  /* 0x00006900ff0477ac */ /* 0x000ee40008000a00 */
[----:B---3--:R-:W-:Y:S02]  /*02b0*/  UIADD3 UR6, UP1, UPT, UR4, 0x80, URZ ;  /* 0x0000008004067890 */ /* 0x008fe4000ff3e0ff */
[----:B------:R-:W-:Y:S02]  /*02c0*/  UIADD3 UR4, UP0, UPT, UR4, 0x180, URZ ;  /* 0x0000018004047890 */ /* 0x000fe4000ff1e0ff */
[----:B------:R-:W-:Y:S02]  /*02d0*/  UIADD3.X UR7, UPT, UPT, URZ, UR5, URZ, UP1, !UPT ;  /* 0x00000005ff077290 */ /* 0x000fe40008ffe4ff */
[----:B------:R-:W-:-:S07]  /*02e0*/  UIADD3.X UR5, UPT, UPT, URZ, UR5, URZ, UP0, !UPT ;  /* 0x00000005ff057290 */ /* 0x000fce00087fe4ff */
[----:B------:R3:W-:Y:S02]  /*02f0*/  UTMACCTL.PF [UR6] ;  /* 0x00000000060079b9 */ /* 0x0007e40008040000 */
[----:B------:R3:W-:Y:S02]  /*0300*/  UTMACCTL.PF [UR4] ;  /* 0x00000000040079b9 */ /* 0x0007e40008040000 */
[----:B---3--:R-:W-:Y:S01]  /*0310*/  NOP ;  /* 0x0000000000007918 */ /* 0x008fe20000000000 */
.L_x_5:
[----:B------:R-:W-:Y:S05]  /*0320*/  BSYNC.RECONVERGENT B0 ;  /* 0x0000000000007941 */ /* 0x000fea0003800200 */
.L_x_4:
[----:B------:R-:W-:Y:S04]  /*0330*/  BSSY.RECONVERGENT B0, `(.L_x_6) ;  /* 0x000000a000007945 */ /* 0x000fe80003800200 */
        /* <DEDUP_REMOVED lines=9> */
.L_x_7:
[----:B------:R-:W-:Y:S05]  /*03d0*/  BSYNC.RECONVERGENT B0 ;  /* 0x0000000000007941 */ /* 0x000fea0003800200 */
.L_x_6:
[----:B------:R-:W3:Y:S01]  /*03e0*/  LDCU.64 UR4, c[0x0][0x888] ;  /* 0x00011100ff0477ac */ /* 0x000ee20008000a00 */
[----:B------:R-:W-:Y:S02]  /*03f0*/  UISETP.EQ.U32.AND UP1, UPT, UR8, URZ, UPT ;  /* 0x000000ff0800728c */ /* 0x000fe4000bf22070 */
[----:B------:R-:W-:Y:S02]  /*0400*/  UPLOP3.LUT UP3, UPT, UPT, UPT, UPT, 0x80, 0x8 ;  /* 0x000000000008789c */ /* 0x000fe40003f6f070 */
[----:B---3--:R-:W-:-:S04]  /*0410*/  UISETP.NE.U32.AND UP0, UPT, UR4, URZ, UPT ;  /* 0x000000ff0400728c */ /* 0x008fc8000bf05070 */
[----:B------:R-:W-:-:S04]  /*0420*/  UISETP.NE.AND.EX UP0, UPT, UR5, URZ, UPT, UP0 ;  /* 0x000000ff0500728c */ /* 0x000fc8000bf05300 */
[----:B------:R-:W-:-:S04]  /*0430*/  UISETP.EQ.OR.EX UP2, UPT, UR9, URZ, !UP0, UP1 ;  /* 0x000000ff0900728c */ /* 0x000fc8000c742710 */
[----:B------:R-:W-:-:S06]  /*0440*/  UP2UR UR4, UPR, URZ, 0x4 ;  /* 0x00000004ff047883 */ /* 0x000fcc0008000000 */
[----:B------:R-:W-:Y:S01]  /*0450*/  MOV R161, UR4 ;  /* 0x0000000400a17c02 */ /* 0x000fe20008000f00 */
[----:B------:R-:W-:Y:S06]  /*0460*/  BRA.U !UP2, `(.L_x_8) ;  /* 0x000000010a207547 */ /* 0x000fec000b800000 */
[----:B------:R-:W-:Y:S01]  /*0470*/  UISETP.NE.U32.AND UP1, UPT, UR8, URZ, UPT ;  /* 0x000000ff0800728c */ /* 0x000fe2000bf25070 */
[----:B-----5:R-:W-:Y:S01]  /*0480*/  FSETP.NEU.AND P0, PT, R73, RZ, PT ;  /* 0x000000ff4900720b */ /* 0x020fe20003f0d000 */
[----:B------:R-:W-:Y:S02]  /*0490*/  USEL UR4, URZ, 0xffffffff, UP0 ;  /* 0xffffffffff047887 */ /* 0x000fe40008000000 */
[----:B------:R-:W-:-:S10]  /*04a0*/  UISETP.NE.AND.EX UP1, UPT, UR9, URZ, UPT, UP1 ;  /* 0x000000ff0900728c */ /* 0x000fd4000bf25310 */
[----:B------:R-:W-:Y:S01]  /*04b0*/  VOTEU.ANY UP0, P0 ;  /* 0x0000000000ff7886 */ /* 0x000fe20000000100 */
[----:B------:R-:W-:-:S04]  /*04c0*/  @!UP1 USEL UR4, URZ, 0xffffffff, UP0 ;  /* 0xffffffffff049887 */ /* 0x000fc80008000000 */
[----:B------:R-:W-:-:S04]  /*04d0*/  ULOP3.LUT UR4, UR4, 0x1, URZ, 0xc0, !UPT ;  /* 0x0000000104047892 */ /* 0x000fc8000f8ec0ff */
[----:B------:R-:W-:-:S11]  /*04e0*/  UISETP.NE.U32.AND UP3, UPT, UR4, 0x1, UPT ;  /* 0x000000010400788c */ /* 0x000fd6000bf65070 */
.L_x_8:
[----:B-1----:R-:W1:Y:S01]  /*04f0*/  SHFL.IDX PT, R2, R159, RZ, 0x1f ;  /* 0x00001fff9f027589 */ /* 0x002e6200000e0000 */
[----:B------:R-:W-:-:S04]  /*0500*/  UISETP.NE.AND UP0, UPT, UR17, 0x2, UPT ;  /* 0x000000021100788c */ /* 0x000fc8000bf05270 */
[----:B------:R-:W-:Y:S01]  /*0510*/  USEL UR37, URZ, 0x1, UP0 ;  /* 0x00000001ff257887 */ /* 0x000fe20008000000 */
[----:B-1----:R-:W-:-:S13]  /*0520*/  ISETP.NE.AND P0, PT, R2, RZ, PT ;  /* 0x000000ff0200720c */ /* 0x002fda0003f05270 */
[----:B------:R-:W-:Y:S05]  /*0530*/  @P0 BRA `(.L_x_9) ;  /* 0x0000000000600947 */ /* 0x000fea0003800000 */
[----:B------:R-:W1:Y:S01]  /*0540*/  S2UR UR4, SR_CgaCtaId ;  /* 0x00000000000479c3 */ /* 0x000e620000008800 */
[----:B------:R-:W-:Y:S01]  /*0550*/  UMOV UR5, 0x400 ;  /* 0x0000040000057882 */ /* 0x000fe20000000000 */
[----:B------:R-:W-:Y:S01]  /*0560*/  UMOV UR8, 0x1 ;  /* 0x0000000100087882 */ /* 0x000fe20000000000 */
[----:B------:R-:W-:Y:S01]  /*0570*/  UMOV UR6, 0x2 ;  /* 0x0000000200067882 */ /* 0x000fe20000000000 */
[----:B------:R-:W-:-:S04]  /*0580*/  UIADD3 UR8, UPT, UPT, -UR8, 0x100000, URZ ;  /* 0x0010000008087890 */ /* 0x000fc8000fffe1ff */
[----:B------:R-:W-:Y:S02]  /*0590*/  USHF.L.U32 UR9, UR8, 0xb, URZ ;  /* 0x0000000b08097899 */ /* 0x000fe400080006ff */
[----:B------:R-:W-:Y:S02]  /*05a0*/  USHF.L.U32 UR8, UR8, 0x1, URZ ;  /* 0x0000000108087899 */ /* 0x000fe400080006ff */
[----:B------:R-:W-:-:S04]  /*05b0*/  UIADD3 UR6, UPT, UPT, -UR6, 0x100000, URZ ;  /* 0x0010000006067890 */ /* 0x000fc8000fffe1ff */
[----:B------:R-:W-:Y:S02]  /*05c0*/  USHF.L.U32 UR7, UR6, 0xb, URZ ;  /* 0x0000000b06077899 */ /* 0x000fe400080006ff */
[----:B------:R-:W-:Y:S01]  /*05d0*/  USHF.L.U32 UR6, UR6, 0x1, URZ ;  /* 0x0000000106067899 */ /* 0x000fe200080006ff */
[----:B------:R-:W-:Y:S01]  /*05e0*/  ELECT P0, URZ, PT ;  /* 0x0000000000ff782f */ /* 0x000fe20003800000 */
[----:B-1----:R-:W-:Y:S01]  /*05f0*/  ULEA UR4, UR4, UR5, 0x18 ;  /* 0x0000000504047291 */ /* 0x002fe2000f8ec0ff */
[----:B------:R-:W1:Y:S11]  /*0600*/  FENCE.VIEW.ASYNC.S ;  /* 0x00000000000073c6 */ /* 0x000e760000000000 */
[----:B-1----:R1:W3:Y:S01]  /*0610*/  SYNCS.EXCH.64 URZ, [UR4], UR8 ;  /* 0x0000000804ff75b2 */ /* 0x0022e20008000100 */
[----:B------:R1:W4:Y:S01]  /*0620*/  SYNCS.EXCH.64 URZ, [UR4+0x28], UR6 ;  /* 0x0000280604ff75b2 */ /* 0x0003220008000100 */
[----:B------:R1:W1:Y:S01]  /*0630*/  SYNCS.EXCH.64 URZ, [UR4+0x8], UR8 ;  /* 0x0000080804ff75b2 */ /* 0x0002620008000100 */
[----:B------:R1:W1:Y:S01]  /*0640*/  SYNCS.EXCH.64 URZ, [UR4+0x30], UR6 ;  /* 0x0000300604ff75b2 */ /* 0x0002620008000100 */
[----:B------:R1:W1:Y:S01]  /*0650*/  SYNCS.EXCH.64 URZ, [UR4+0x10], UR8 ;  /* 0x0000100804ff75b2 */ /* 0x0002620008000100 */
[----:B------:R1:W1:Y:S01]  /*0660*/  SYNCS.EXCH.64 URZ, [UR4+0x38], UR6 ;  /* 0x0000380604ff75b2 */ /* 0x0002620008000100 */
[----:B------:R1:W1:Y:S01]  /*0670*/  SYNCS.EXCH.64 URZ, [UR4+0x18], UR8 ;  /* 0x0000180804ff75b2 */ /* 0x0002620008000100 */
[----:B------:R1:W1:Y:S01]  /*0680*/  SYNCS.EXCH.64 URZ, [UR4+0x40], UR6 ;  /* 0x0000400604ff75b2 */ /* 0x0002620008000100 */
[----:B------:R1:W1:Y:S01]  /*0690*/  SYNCS.EXCH.64 URZ, [UR4+0x20], UR8 ;  /* 0x0000200804ff75b2 */ /* 0x0002620008000100 */
[----:B------:R1:W1:Y:S01]  /*06a0*/  SYNCS.EXCH.64 URZ, [UR4+0x48], UR6 ;  /* 0x0000480604ff75b2 */ /* 0x0002620008000100 */
[----:B------:R-:W-:Y:S01]  /*06b0*/  NOP ;  /* 0x0000000000007918 */ /* 0x000fe20000000000 */
.L_x_9:
[----:B------:R-:W2:Y:S01]  /*06c0*/  SHFL.IDX PT, R2, R159, RZ, 0x1f ;  /* 0x00001fff9f027589 */ /* 0x000ea200000e0000 */
[----:B------:R-:W-:Y:S01]  /*06d0*/  NOP ;  /* 0x0000000000007918 */ /* 0x000fe20000000000 */
[----:B--2---:R-:W-:-:S13]  /*06e0*/  ISETP.NE.AND P0, PT, R2, 0x1, PT ;  /* 0x000000010200780c */ /* 0x004fda0003f05270 */
[----:B------:R-:W-:Y:S05]  /*06f0*/  @P0 BRA `(.L_x_10) ;  /* 0x0000000000480947 */ /* 0x000fea0003800000 */
[----:B-1----:R-:W1:Y:S01]  /*0700*/  S2UR UR4, SR_CgaCtaId ;  /* 0x00000000000479c3 */ /* 0x002e620000008800 */
        /* <DEDUP_REMOVED lines=12> */
[----:B-1----:R2:W1:Y:S01]  /*07d0*/  SYNCS.EXCH.64 URZ, [UR4+0x50], UR8 ;  /* 0x0000500804ff75b2 */ /* 0x0024620008000100 */
[----:B------:R2:W1:Y:S01]  /*07e0*/  SYNCS.EXCH.64 URZ, [UR4+0x60], UR6 ;  /* 0x0000600604ff75b2 */ /* 0x0004620008000100 */
[----:B------:R2:W1:Y:S01]  /*07f0*/  SYNCS.EXCH.64 URZ, [UR4+0x58], UR8 ;  /* 0x0000580804ff75b2 */ /* 0x0004620008000100 */
[----:B------:R2:W1:Y:S02]  /*0800*/  SYNCS.EXCH.64 URZ, [UR4+0x68], UR6 ;  /* 0x0000680604ff75b2 */ /* 0x0004640008000100 */
[----:B--2---:R-:W-:Y:S01]  /*0810*/  NOP ;  /* 0x0000000000007918 */ /* 0x004fe20000000000 */
.L_x_10:
[----:B------:R-:W2:Y:S01]  /*0820*/  SHFL.IDX PT, R2, R159, RZ, 0x1f ;  /* 0x00001fff9f027589 */ /* 0x000ea200000e0000 */
[----:B------:R-:W-:Y:S01]  /*0830*/  NOP ;  /* 0x0000000000007918 */ /* 0x000fe20000000000 */
[----:B--2---:R-:W-:-:S13]  /*0840*/  ISETP.NE.AND P0, PT, R2, 0x3, PT ;  /* 0x000000030200780c */ /* 0x004fda0003f05270 */
[----:B------:R-:W-:Y:S05]  /*0850*/  @P0 BRA `(.L_x_11) ;  /* 0x0000000000300947 */ /* 0x000fea0003800000 */
[----:B-1----:R-:W1:Y:S01]  /*0860*/  S2UR UR6, SR_CgaCtaId ;  /* 0x00000000000679c3 */ /* 0x002e620000008800 */
[----:B------:R-:W-:Y:S01]  /*0870*/  UMOV UR4, 0x400 ;  /* 0x0000040000047882 */ /* 0x000fe20000000000 */
[----:B------:R-:W-:Y:S01]  /*0880*/  UMOV UR5, 0x20 ;  /* 0x0000002000057882 */ /* 0x000fe20000000000 */
[----:B------:R-:W-:Y:S01]  /*0890*/  ELECT P0, URZ, PT ;  /* 0x0000000000ff782f */ /* 0x000fe20003800000 */
[----:B-1----:R-:W-:Y:S02]  /*08a0*/  ULEA UR6, UR6, UR4, 0x18 ;  /* 0x0000000406067291 */ /* 0x002fe4000f8ec0ff */
[----:B------:R-:W-:-:S04]  /*08b0*/  UIADD3 UR4, UPT, UPT, -UR5, 0x100000, URZ ;  /* 0x0010000005047890 */ /* 0x000fc8000fffe1ff */
[----:B------:R-:W-:Y:S02]  /*08c0*/  USHF.L.U32 UR5, UR4, 0xb, URZ ;  /* 0x0000000b04057899 */ /* 0x000fe400080006ff */
[----:B------:R-:W-:Y:S01]  /*08d0*/  USHF.L.U32 UR4, UR4, 0x1, URZ ;  /* 0x0000000104047899 */ /* 0x000fe200080006ff */
[----:B------:R-:W1:Y:S11]  /*08e0*/  FENCE.VIEW.ASYNC.S ;  /* 0x00000000000073c6 */ /* 0x000e760000000000 */
[----:B-1----:R2:W1:Y:S01]  /*08f0*/  SYNCS.EXCH.64 URZ, [UR6+0x70], UR4 ;  /* 0x0000700406ff75b2 */ /* 0x0024620008000100 */
[----:B------:R2:W1:Y:S02]  /*0900*/  SYNCS.EXCH.64 URZ, [UR6+0x78], UR4 ;  /* 0x0000780406ff75b2 */ /* 0x0004640008000100 */
[----:B--2---:R-:W-:Y:S01]  /*0910*/  NOP ;  /* 0x0000000000007918 */ /* 0x004fe20000000000 */
.L_x_11:
[----:B------:R-:W2:Y:S01]  /*0920*/  SHFL.IDX PT, R2, R159, RZ, 0x1f ;  /* 0x00001fff9f027589 */ /* 0x000ea200000e0000 */
[----:B------:R-:W-:Y:S01]  /*0930*/  NOP ;  /* 0x0000000000007918 */ /* 0x000fe20000000000 */
[----:B--2---:R-:W-:-:S13]  /*0940*/  ISETP.NE.AND P0, PT, R2, 0x4, PT ;  /* 0x000000040200780c */ /* 0x004fda0003f05270 */
[----:B------:R-:W-:Y:S05]  /*0950*/  @P0 BRA `(.L_x_12) ;  /* 0x00000000004c0947 */ /* 0x000fea0003800000 */
[----:B-1----:R-:W1:Y:S01]  /*0960*/  S2UR UR6, SR_CgaCtaId ;  /* 0x00000000000679c3 */ /* 0x002e620000008800 */
[----:B------:R-:W-:Y:S01]  /*0970*/  UMOV UR4, 0x1e0 ;  /* 0x000001e000047882 */ /* 0x000fe20000000000 */
[----:B------:R-:W-:Y:S01]  /*0980*/  UMOV UR5, 0x400 ;  /* 0x0000040000057882 */ /* 0x000fe20000000000 */
[----:B------:R-:W-:Y:S01]  /*0990*/  USEL UR4, UR4, 0x1a0, UP3 ;  /* 0x000001a004047887 */ /* 0x000fe20009800000 */
[----:B------:R-:W-:Y:S01]  /*09a0*/  UMOV UR8, 0x1 ;  /* 0x0000000100087882 */ /* 0x000fe20000000000 */
[----:B------:R-:W-:Y:S01]  /*09b0*/  ELECT P0, URZ, PT ;  /* 0x0000000000ff782f */ /* 0x000fe20003800000 */
[----:B------:R-:W-:-:S04]  /*09c0*/  UIADD3 UR8, UPT, UPT, -UR8, 0x100000, URZ ;  /* 0x0010000008087890 */ /* 0x000fc8000fffe1ff */
[----:B------:R-:W-:Y:S02]  /*09d0*/  USHF.L.U32 UR9, UR8, 0xb, URZ ;  /* 0x0000000b08097899 */ /* 0x000fe400080006ff */
[----:B------:R-:W-:Y:S02]  /*09e0*/  USHF.L.U32 UR8, UR8, 0x1, URZ ;  /* 0x0000000108087899 */ /* 0x000fe400080006ff */
[----:B-1----:R-:W-:Y:S02]  /*09f0*/  ULEA UR6, UR6, UR5, 0x18 ;  /* 0x0000000506067291 */ /* 0x002fe4000f8ec0ff */
[----:B------:R-:W-:-:S04]  /*0a00*/  UIADD3 UR4, UPT, UPT, -UR4, 0x100000, URZ ;  /* 0x0010000004047890 */ /* 0x000fc8000fffe1ff */
[----:B------:R-:W-:Y:S02]  /*0a10*/  USHF.L.U32 UR5, UR4, 0xb, URZ ;  /* 0x0000000b04057899 */ /* 0x000fe400080006ff */
[----:B------:R-:W-:Y:S01]  /*0a20*/  USHF.L.U32 UR4, UR4, 0x1, URZ ;  /* 0x0000000104047899 */ /* 0x000fe200080006ff */
[----:B------:R-:W1:Y:S03]  /*0a30*/  FENCE.VIEW.ASYNC.S ;  /* 0x00000000000073c6 */ /* 0x000e660000000000 */
[----:B-1----:R2:W1:Y:S08]  /*0a40*/  SYNCS.EXCH.64 URZ, [UR6+0x80], UR8 ;  /* 0x0000800806ff75b2 */ /* 0x0024700008000100 */
[----:B------:R2:W1:Y:S01]  /*0a50*/  SYNCS.EXCH.64 URZ, [UR6+0x90], UR4 ;  /* 0x0000900406ff75b2 */ /* 0x0004620008000100 */
[----:B------:R2:W1:Y:S01]  /*0a60*/  SYNCS.EXCH.64 URZ, [UR6+0x88], UR8 ;  /* 0x0000880806ff75b2 */ /* 0x0004620008000100 */
[----:B------:R2:W1:Y:S02]  /*0a70*/  SYNCS.EXCH.64 URZ, [UR6+0x98], UR4 ;  /* 0x0000980406ff75b2 */ /* 0x0004640008000100 */
[----:B--2---:R-:W-:Y:S01]  /*0a80*/  NOP ;  /* 0x0000000000007918 */ /* 0x004fe20000000000 */
.L_x_12:
        /* <DEDUP_REMOVED lines=20> */
[----:B------:R2:W1:Y:S01]  /*0bd0*/  SYNCS.EXCH.64 URZ, [UR4+0xc8], UR6 ;  /* 0x0000c80604ff75b2 */ /* 0x0004620008000100 */
[----:B------:R2:W1:Y:S01]  /*0be0*/  SYNCS.EXCH.64 URZ, [UR4+0xb0], UR8 ;  /* 0x0000b00804ff75b2 */ /* 0x0004620008000100 */
[----:B------:R2:W1:Y:S01]  /*0bf0*/  SYNCS.EXCH.64 URZ, [UR4+0xd0], UR6 ;  /* 0x0000d00604ff75b2 */ /* 0x0004620008000100 */
[----:B------:R2:W1:Y:S01]  /*0c00*/  SYNCS.EXCH.64 URZ, [UR4+0xb8], UR8 ;  /* 0x0000b80804ff75b2 */ /* 0x0004620008000100 */
[----:B------:R2:W1:Y:S02]  /*0c10*/  SYNCS.EXCH.64 URZ, [UR4+0xd8], UR6 ;  /* 0x0000d80604ff75b2 */ /* 0x0004640008000100 */
[----:B--2---:R-:W-:Y:S01]  /*0c20*/  NOP ;  /* 0x0000000000007918 */ /* 0x004fe20000000000 */
.L_x_13:
[----:B------:R-:W2:Y:S01]  /*0c30*/  SHFL.IDX PT, R2, R159, RZ, 0x1f ;  /* 0x00001fff9f027589 */ /* 0x000ea200000e0000 */
[----:B------:R-:W1:Y:S01]  /*0c40*/  S2UR UR45, SR_CgaCtaId ;  /* 0x00000000002d79c3 */ /* 0x000e620000008800 */
[----:B------:R-:W-:Y:S01]  /*0c50*/  NOP ;  /* 0x0000000000007918 */ /* 0x000fe20000000000 */
[----:B--2---:R-:W-:-:S13]  /*0c60*/  ISETP.NE.AND P0, PT, R2, 0x3, PT ;  /* 0x000000030200780c */ /* 0x004fda0003f05270 */
[----:B-1----:R-:W-:Y:S05]  /*0c70*/  @P0 BRA `(.L_x_14) ;  /* 0x0000000000340947 */ /* 0x002fea0003800000 */
[----:B------:R-:W-:Y:S01]  /*0c80*/  UMOV UR4, 0x400 ;  /* 0x0000040000047882 */ /* 0x000fe20000000000 */
[----:B------:R-:W-:Y:S01]  /*0c90*/  UMOV UR6, 0x20 ;  /* 0x0000002000067882 */ /* 0x000fe20000000000 */
[----:B------:R-:W-:Y:S02]  /*0ca0*/  ULEA UR4, UR45, UR4, 0x18 ;  /* 0x000000042d047291 */ /* 0x000fe4000f8ec0ff */
[----:B------:R-:W-:-:S04]  /*0cb0*/  UIADD3 UR6, UPT, UPT, -UR6, 0x100000, URZ ;  /* 0x0010000006067890 */ /* 0x000fc8000fffe1ff */
[----:B------:R-:W-:Y:S02]  /*0cc0*/  USHF.L.U32 UR7, UR6, 0xb, URZ ;  /* 0x0000000b06077899 */ /* 0x000fe400080006ff */
[----:B------:R-:W-:Y:S01]  /*0cd0*/  USHF.L.U32 UR6, UR6, 0x1, URZ ;  /* 0x0000000106067899 */ /* 0x000fe200080006ff */
[----:B------:R-:W-:Y:S01]  /*0ce0*/  ELECT P0, URZ, PT ;  /* 0x0000000000ff782f */ /* 0x000fe20003800000 */
[----:B------:R-:W1:Y:S10]  /*0cf0*/  FENCE.VIEW.ASYNC.S ;  /* 0x00000000000073c6 */ /* 0x000e740000000000 */
[----:B-1----:R1:W2:Y:S01]  /*0d00*/  SYNCS.EXCH.64 URZ, [UR4+0xe0], UR6 ;  /* 0x0000e00604ff75b2 */ /* 0x0022a20008000100 */
[----:B------:R1:W1:Y:S01]  /*0d10*/  SYNCS.EXCH.64 URZ, [UR4+0xf0], UR6 ;  /* 0x0000f00604ff75b2 */ /* 0x0002620008000100 */
[----:B------:R1:W1:Y:S01]  /*0d20*/  SYNCS.EXCH.64 URZ, [UR4+0xe8], UR6 ;  /* 0x0000e80604ff75b2 */ /* 0x0002620008000100 */
[----:B------:R1:W1:Y:S01]  /*0d30*/  SYNCS.EXCH.64 URZ, [UR4+0xf8], UR6 ;  /* 0x0000f80604ff75b2 */ /* 0x0002620008000100 */
[----:B------:R-:W-:Y:S01]  /*0d40*/  NOP ;  /* 0x0000000000007918 */ /* 0x000fe20000000000 */
.L_x_14:
[----:B-1----:R-:W1:Y:S01]  /*0d50*/  LDCU UR4, c[0x0][0x36c] ;  /* 0x00006d80ff0477ac */ /* 0x002e620008000800 */
[----:B------:R-:W-:Y:S01]  /*0d60*/  ISETP.NE.OR P3, PT, R0, 0x2, !P3 ;  /* 0x000000020000780c */ /* 0x000fe20005f65670 */
[----:B------:R-:W-:Y:S01]  /*0d70*/  NOP ;  /* 0x0000000000007918 */ /* 0x000fe20000000000 */
[----:B------:R-:W-:Y:S01]  /*0d80*/  LOP3.LUT R0, R170, 0x1f, RZ, 0xc0, !PT ;  /* 0x0000001faa007812 */ /* 0x000fe200078ec0ff */
[----:B------:R-:W-:Y:S02]  /*0d90*/  UISETP.NE.AND UP4, UPT, UR17, URZ, UPT ;  /* 0x000000ff1100728c */ /* 0x000fe4000bf85270 */
[----:B-1----:R-:W-:-:S09]  /*0da0*/  UISETP.EQ.U32.AND UP5, UPT, UR4, 0x1, UPT ;  /* 0x000000010400788c */ /* 0x002fd2000bfa2070 */
[----:B------:R-:W-:Y:S05]  /*0db0*/  BRA.U !UP5, `(.L_x_15) ;  /* 0x000000010d087547 */ /* 0x000fea000b800000 */
[----:B--234-:R-:W-:Y:S01]  /*0dc0*/  UCGABAR_ARV ;  /* 0x00000000000079c7 */ /* 0x01cfe20008000000 */
[----:B------:R-:W-:Y:S05]  /*0dd0*/  BRA `(.L_x_16) ;  /* 0x0000000000047947 */ /* 0x000fea0003800000 */
.L_x_15:
[----:B--234-:R-:W-:Y:S01]  /*0de0*/  NOP ;  /* 0x0000000000007918 */ /* 0x01cfe20000000000 */
.L_x_16:
[----:B------:R-:W1:Y:S01]  /*0df0*/  S2UR UR7, SR_CTAID.X ;  /* 0x00000000000779c3 */ /* 0x000e620000002500 */
[----:B------:R-:W-:-:S05]  /*0e00*/  CS2R.32 R160, SR_CgaSize ;  /* 0x0000000000a07805 */ /* 0x000fca0000008a00 */
[----:B------:R-:W-:-:S05]  /*0e10*/  IMAD R160, R160, -0xa0, RZ ;  /* 0xffffff60a0a07824 */ /* 0x000fca00078e02ff */
[----:B------:R-:W-:-:S14]  /*0e20*/  R2UR UR5, R160 ;  /* 0x00000000a00572ca */ /* 0x000fdc00000e0000 */
[----:B------:R-:W2:Y:S01]  /*0e30*/  LDCU UR5, c[0x0][UR5+0x2b0] ;  /* 0x00005600050577ac */ /* 0x000ea20008000800 */
[----:B------:R-:W-:-:S05]  /*0e40*/  CS2R.32 R160, SR_CgaSize ;  /* 0x0000000000a07805 */ /* 0x000fca0000008a00 */
[----:B------:R-:W-:-:S05]  /*0e50*/  IMAD R160, R160, -0xa0, RZ ;  /* 0xffffff60a0a07824 */ /* 0x000fca00078e02ff */
[----:B------:R-:W-:-:S14]  /*0e60*/  R2UR UR4, R160 ;  /* 0x00000000a00472ca */ /* 0x000fdc00000e0000 */
[----:B------:R-:W3:Y:S01]  /*0e70*/  LDCU UR4, c[0x0][UR4+0x2b4] ;  /* 0x00005680040477ac */ /* 0x000ee20008000800 */
[----:B------:R-:W4:Y:S01]  /*0e80*/  S2UR UR8, SR_CTAID.Y ;  /* 0x00000000000879c3 */ /* 0x000f220000002600 */
[----:B------:R-:W-:-:S05]  /*0e90*/  CS2R.32 R160, SR_CgaSize ;  /* 0x0000000000a07805 */ /* 0x000fca0000008a00 */
[----:B------:R-:W-:-:S05]  /*0ea0*/  IMAD R160, R160, -0xa0, RZ ;  /* 0xffffff60a0a07824 */ /* 0x000fca00078e02ff */
[----:B------:R-:W-:-:S14]  /*0eb0*/  R2UR UR9, R160 ;  /* 0x00000000a00972ca */ /* 0x000fdc00000e0000 */
[----:B------:R-:W3:Y:S01]  /*0ec0*/  LDCU UR9, c[0x0][UR9+0x2a0] ;  /* 0x00005400090977ac */ /* 0x000ee20008000800 */
[----:B------:R-:W3:Y:S01]  /*0ed0*/  LDCU UR21, c[0x0][0xb24] ;  /* 0x00016480ff1577ac */ /* 0x000ee20008000800 */
[----:B------:R-:W1:Y:S01]  /*0ee0*/  S2UR UR36, SR_CTAID.Z ;  /* 0x00000000002479c3 */ /* 0x000e620000002700 */
[----:B------:R-:W-:-:S05]  /*0ef0*/  CS2R.32 R160, SR_CgaSize ;  /* 0x0000000000a07805 */ /* 0x000fca0000008a00 */
[----:B------:R-:W-:-:S05]  /*0f00*/  IMAD R160, R160, -0xa0, RZ ;  /* 0xffffff60a0a07824 */ /* 0x000fca00078e02ff */
[----:B------:R-:W-:-:S14]  /*0f10*/  R2UR UR63, R160 ;  /* 0x00000000a03f72ca */ /* 0x000fdc00000e0000 */
[----:B------:R-:W3:Y:S01]  /*0f20*/  LDCU UR63, c[0x0][UR63+0x2a4] ;  /* 0x000054803f3f77ac */ /* 0x000ee20008000800 */
[----:B------:R-:W3:Y:S01]  /*0f30*/  LDCU UR42, c[0x0][0xb24] ;  /* 0x00016480ff2a77ac */ /* 0x000ee20008000800 */
[----:B-1----:R-:W-:Y:S01]  /*0f40*/  I2FP.F32.U32 R3, UR7 ;  /* 0x0000000700037c45 */ /* 0x002fe20008201000 */
[----:B------:R-:W1:Y:S04]  /*0f50*/  LDCU UR28, c[0x0][0xb30] ;  /* 0x00016600ff1c77ac */ /* 0x000e680008000800 */
[----:B--2---:R-:W-:Y:S01]  /*0f60*/  FMUL R3, R3, UR5 ;  /* 0x0000000503037c20 */ /* 0x004fe20008400000 */
[----:B------:R-:W-:Y:S01]  /*0f70*/  USHF.L.U32 UR26, UR45, 0xc, URZ ;  /* 0x0000000c2d1a7899 */ /* 0x000fe200080006ff */
[----:B----4-:R-:W-:Y:S01]  /*0f80*/  I2FP.F32.U32 R2, UR8 ;  /* 0x0000000800027c45 */ /* 0x010fe20008201000 */
[----:B---3--:R-:W-:-:S03]  /*0f90*/  UISETP.GE.AND UP2, UPT, UR21, 0x1, UPT ;  /* 0x000000011500788c */ /* 0x008fc6000bf46270 */
[----:B------:R-:W2:Y:S01]  /*0fa0*/  F2I.U32.TRUNC.NTZ R3, R3 ;  /* 0x0000000300037305 */ /* 0x000ea2000020f000 */
[----:B------:R-:W-:Y:S01]  /*0fb0*/  UMOV UR16, UR7 ;  /* 0x0000000700107c82 */ /* 0x000fe20008000000 */
[----:B------:R-:W-:Y:S01]  /*0fc0*/  FMUL R2, R2, UR4 ;  /* 0x0000000402027c20 */ /* 0x000fe20008400000 */
[----:B------:R-:W-:-:S05]  /*0fd0*/  UMOV UR20, UR8 ;  /* 0x0000000800147c82 */ /* 0x000fca0008000000 */
[----:B------:R-:W3:Y:S01]  /*0fe0*/  F2I.U32.TRUNC.NTZ R2, R2 ;  /* 0x0000000200027305 */ /* 0x000ee2000020f000 */
[----:B--2---:R-:W-:Y:S02]  /*0ff0*/  R2UR UR4, R3 ;  /* 0x00000000030472ca */ /* 0x004fe400000e0000 */
[----:B---3--:R-:W-:Y:S02]  /*1000*/  R2UR UR6, R2 ;  /* 0x00000000020672ca */ /* 0x008fe400000e0000 */
[----:B------:R-:W-:-:S09]  /*1010*/  PRMT R2, RZ, 0x7610, R2 ;  /* 0x00007610ff027816 */ /* 0x000fd20000000002 */
[----:B------:R-:W-:-:S04]  /*1020*/  UIADD3 UR5, UPT, UPT, -UR4, URZ, URZ ;  /* 0x000000ff04057290 */ /* 0x000fc8000fffe1ff */
[----:B------:R-:W-:Y:S02]  /*1030*/  UIMAD UR5, UR9, UR5, UR7 ;  /* 0x00000005090572a4 */ /* 0x000fe4000f8e0207 */
[----:B------:R-:W-:-:S04]  /*1040*/  UIADD3 UR4, UPT, UPT, -UR6, URZ, URZ ;  /* 0x000000ff06047290 */ /* 0x000fc8000fffe1ff */
[----:B------:R-:W-:Y:S01]  /*1050*/  IMAD.U32 R160, RZ, RZ, UR5 ;  /* 0x00000005ffa07e24 */ /* 0x000fe2000f8e00ff */
[----:B------:R-:W-:Y:S01]  /*1060*/  UIMAD UR63, UR63, UR4, UR8 ;  /* 0x000000043f3f72a4 */ /* 0x000fe2000f8e0208 */
[----:B-1----:R-:W-:Y:S11]  /*1070*/  BRA.U UP4, `(.L_x_17) ;  /* 0x0000000104287547 */ /* 0x002ff6000b800000 */
[----:B------:R-:W-:Y:S01]  /*1080*/  R2UR UR4, R160 ;  /* 0x00000000a00472ca */ /* 0x000fe200000e0000 */
[----:B------:R-:W-:Y:S02]  /*1090*/  UISETP.NE.AND UP0, UPT, UR63, URZ, UPT ;  /* 0x000000ff3f00728c */ /* 0x000fe4000bf05270 */
[----:B------:R-:W-:-:S10]  /*10a0*/  UISETP.NE.AND UP1, UPT, UR63, 0x1, UPT ;  /* 0x000000013f00788c */ /* 0x000fd4000bf25270 */
[----:B------:R-:W-:-:S04]  /*10b0*/  UISETP.EQ.OR UP0, UPT, UR4, URZ, !UP0 ;  /* 0x000000ff0400728c */ /* 0x000fc8000c702670 */
[----:B------:R-:W-:Y:S02]  /*10c0*/  USEL UR5, URZ, 0x1, !UP0 ;  /* 0x00000001ff057887 */ /* 0x000fe4000c000000 */
[----:B------:R-:W-:Y:S02]  /*10d0*/  UISETP.NE.AND UP0, UPT, UR4, URZ, UPT ;  /* 0x000000ff0400728c */ /* 0x000fe4000bf05270 */
[----:B------:R-:W-:-:S04]  /*10e0*/  USEL UR4, URZ, 0x2, UP1 ;  /* 0x00000002ff047887 */ /* 0x000fc80008800000 */
[----:B------:R-:W-:-:S04]  /*10f0*/  USEL UR4, UR4, 0x2, UP0 ;  /* 0x0000000204047887 */ /* 0x000fc80008000000 */
[----:B------:R-:W-:-:S06]  /*1100*/  UIADD3 UR4, UPT, UPT, UR5, UR4, URZ ;  /* 0x0000000405047290 */ /* 0x000fcc000fffe0ff */
[----:B------:R-:W-:Y:S02]  /*1110*/  MOV R2, UR4 ;  /* 0x0000000400027c02 */ /* 0x000fe40008000f00 */
.L_x_17:
[----:B------:R-:W-:Y:S05]  /*1120*/  BRA.U !UP2, `(.L_x_18) ;  /* 0x000000010ad47547 */ /* 0x000fea000b800000 */
[----:B------:R-:W1:Y:S01]  /*1130*/  LDCU.128 UR12, c[0x0][0xb10] ;  /* 0x00016200ff0c77ac */ /* 0x000e620008000c00 */
[----:B------:R-:W2:Y:S01]  /*1140*/  LDCU UR6, c[0x0][0x370] ;  /* 0x00006e00ff0677ac */ /* 0x000ea20008000800 */
[----:B------:R-:W3:Y:S01]  /*1150*/  LDCU UR5, c[0x0][0x374] ;  /* 0x00006e80ff0577ac */ /* 0x000ee20008000800 */
[----:B------:R-:W4:Y:S01]  /*1160*/  LDCU UR27, c[0x0][0xb0c] ;  /* 0x00016180ff1b77ac */ /* 0x000f220008000800 */
[----:B------:R-:W4:Y:S01]  /*1170*/  LDCU UR4, c[0x0][0xb20] ;  /* 0x00016400ff0477ac */ /* 0x000f220008000800 */
[----:B------:R-:W4:Y:S01]  /*1180*/  LDCU.64 UR8, c[0x0][0xb28] ;  /* 0x00016500ff0877ac */ /* 0x000f220008000a00 */
[----:B-1----:R-:W-:Y:S02]  /*1190*/  UISETP.NE.AND UP0, UPT, UR14, 0x1, UPT ;  /* 0x000000010e00788c */ /* 0x002fe4000bf05270 */
[----:B---3--:R-:W-:Y:S02]  /*11a0*/  UIMAD.WIDE.U32 UR10, UR5, UR15, URZ ;  /* 0x0000000f050a72a5 */ /* 0x008fe4000f8e00ff */
[----:B--2---:R-:W-:-:S02]  /*11b0*/  UIMAD.WIDE.U32 UR22, UR6, UR12, URZ ;  /* 0x0000000c061672a5 */ /* 0x004fc4000f8e00ff */
[----:B----4-:R-:W-:Y:S02]  /*11c0*/  UISETP.NE.AND UP1, UPT, UR27, 0x1, UPT ;  /* 0x000000011b00788c */ /* 0x010fe4000bf25270 */
[----:B------:R-:W-:Y:S01]  /*11d0*/  UISETP.NE.AND UP2, UPT, UR21, 0x1, UPT ;  /* 0x000000011500788c */ /* 0x000fe2000bf45270 */
[----:B------:R-:W-:Y:S02]  /*11e0*/  UMOV UR10, UR11 ;  /* 0x0000000b000a7c82 */ /* 0x000fe40008000000 */
[----:B------:R-:W-:Y:S01]  /*11f0*/  UMOV UR22, UR23 ;  /* 0x0000001700167c82 */ /* 0x000fe20008000000 */
[----:B------:R-:W-:Y:S02]  /*1200*/  @UP0 USHF.R.U32.HI UR5, URZ, UR4, UR10 ;  /* 0x00000004ff050299 */ /* 0x000fe4000801160a */
[----:B------:R-:W-:Y:S02]  /*1210*/  UIMAD.WIDE.U32 UR24, UR20, UR15, URZ ;  /* 0x0000000f141872a5 */ /* 0x000fe4000f8e00ff */
[----:B------:R-:W-:-:S02]  /*1220*/  UIMAD.WIDE.U32 UR10, UR5, UR8, URZ ;  /* 0x00000008050a72a5 */ /* 0x000fc4000f8e00ff */
[----:B------:R-:W-:Y:S02]  /*1230*/  @UP1 USHF.R.U32.HI UR6, URZ, UR13, UR22 ;  /* 0x0000000dff061299 */ /* 0x000fe40008011616 */
[----:B------:R-:W-:Y:S02]  /*1240*/  UIMAD.WIDE.U32 UR18, UR16, UR12, URZ ;  /* 0x0000000c101272a5 */ /* 0x000fe4000f8e00ff */
[----:B------:R-:W-:Y:S01]  /*1250*/  UIMAD.WIDE.U32 UR22, UR6, UR8, URZ ;  /* 0x00000008061672a5 */ /* 0x000fe2000f8e00ff */
[----:B------:R-:W-:Y:S01]  /*1260*/  UMOV UR24, UR25 ;  /* 0x0000001900187c82 */ /* 0x000fe20008000000 */
[----:B------:R-:W-:Y:S01]  /*1270*/  UMOV UR10, UR11 ;  /* 0x0000000b000a7c82 */ /* 0x000fe20008000000 */
[----:B------:R-:W-:Y:S02]  /*1280*/  USHF.R.U32.HI UR24, URZ, UR4, UR24 ;  /* 0x00000004ff187299 */ /* 0x000fe40008011618 */
[----:B------:R-:W-:Y:S02]  /*1290*/  @UP2 USHF.R.U32.HI UR5, URZ, UR9, UR10 ;  /* 0x00000009ff052299 */ /* 0x000fe4000801160a */
[----:B------:R-:W-:Y:S01]  /*12a0*/  UMOV UR7, UR23 ;  /* 0x0000001700077c82 */ /* 0x000fe20008000000 */
[----:B------:R-:W-:Y:S01]  /*12b0*/  UMOV UR18, UR19 ;  /* 0x0000001300127c82 */ /* 0x000fe20008000000 */
[----:B------:R-:W-:-:S02]  /*12c0*/  @UP2 USHF.R.U32.HI UR6, URZ, UR9, UR7 ;  /* 0x00000009ff062299 */ /* 0x000fc40008011607 */
[----:B------:R-:W-:Y:S02]  /*12d0*/  USHF.R.U32.HI UR13, URZ, UR13, UR18 ;  /* 0x0000000dff0d7299 */ /* 0x000fe40008011612 */
[----:B------:R-:W-:Y:S02]  /*12e0*/  USEL UR4, UR20, UR24, !UP0 ;  /* 0x0000001814047287 */ /* 0x000fe4000c000000 */
[----:B------:R-:W-:Y:S02]  /*12f0*/  UIMAD UR7, UR5, UR21, URZ ;  /* 0x00000015050772a4 */ /* 0x000fe4000f8e02ff */
[----:B------:R-:W-:Y:S02]  /*1300*/  USEL UR5, UR16, UR13, !UP1 ;  /* 0x0000000d10057287 */ /* 0x000fe4000c800000 */
[----:B------:R-:W-:Y:S02]  /*1310*/  UIMAD UR12, UR6, UR21, URZ ;  /* 0x00000015060c72a4 */ /* 0x000fe4000f8e02ff */
[----:B------:R-:W-:-:S02]  /*1320*/  UISETP.GE.AND UP0, UPT, UR4, UR7, UPT ;  /* 0x000000070400728c */ /* 0x000fc4000bf06270 */
[----:B------:R-:W-:Y:S02]  /*1330*/  UIMAD.WIDE.U32 UR10, UR4, UR8, URZ ;  /* 0x00000008040a72a5 */ /* 0x000fe4000f8e00ff */
[----:B------:R-:W-:Y:S02]  /*1340*/  UISETP.GE.OR UP0, UPT, UR5, UR12, UP0 ;  /* 0x0000000c0500728c */ /* 0x000fe40008706670 */
[----:B------:R-:W-:Y:S02]  /*1350*/  UIMAD.WIDE.U32 UR12, UR5, UR8, URZ ;  /* 0x00000008050c72a5 */ /* 0x000fe4000f8e00ff */
[----:B------:R-:W-:Y:S01]  /*1360*/  UIADD3 UR10, UPT, UPT, -UR4, URZ, URZ ;  /* 0x000000ff040a7290 */ /* 0x000fe2000fffe1ff */
[----:B------:R-:W-:Y:S01]  /*1370*/  UMOV UR8, UR11 ;  /* 0x0000000b00087c82 */ /* 0x000fe20008000000 */
[----:B------:R-:W-:Y:S02]  /*1380*/  UIADD3 UR11, UPT, UPT, -UR5, URZ, URZ ;  /* 0x000000ff050b7290 */ /* 0x000fe4000fffe1ff */
[----:B------:R-:W-:-:S03]  /*1390*/  USHF.R.U32.HI UR8, URZ, UR9, UR8 ;  /* 0x00000009ff087299 */ /* 0x000fc60008011608 */
[----:B------:R-:W-:Y:S01]  /*13a0*/  @!UP0 UMOV UR7, UR13 ;  /* 0x0000000d00078c82 */ /* 0x000fe20008000000 */
[----:B------:R-:W-:Y:S02]  /*13b0*/  UIMAD UR20, UR14, UR10, UR20 ;  /* 0x0000000a0e1472a4 */ /* 0x000fe4000f8e0214 */
[----:B------:R-:W-:Y:S02]  /*13c0*/  USEL UR8, UR4, UR8, !UP2 ;  /* 0x0000000804087287 */ /* 0x000fe4000d000000 */
[----:B------:R-:W-:Y:S02]  /*13d0*/  @!UP0 USHF.R.U32.HI UR7, URZ, UR9, UR7 ;  /* 0x00000009ff078299 */ /* 0x000fe40008011607 */
[----:B------:R-:W-:Y:S02]  /*13e0*/  UIADD3 UR9, UPT, UPT, -UR8, URZ, URZ ;  /* 0x000000ff08097290 */ /* 0x000fe4000fffe1ff */
[----:B------:R-:W-:Y:S02]  /*13f0*/  @!UP0 USEL UR7, UR5, UR7, !UP2 ;  /* 0x0000000705078287 */ /* 0x000fe4000d000000 */
[----:B------:R-:W-:-:S02]  /*1400*/  UIMAD UR9, UR21, UR9, UR4 ;  /* 0x00000009150972a4 */ /* 0x000fc4000f8e0204 */
[----:B------:R-:W-:Y:S02]  /*1410*/  @!UP0 UIADD3 UR8, UPT, UPT, UR8, -UR7, URZ ;  /* 0x8000000708088290 */ /* 0x000fe4000fffe0ff */
[----:B------:R-:W-:Y:S02]  /*1420*/  @!UP0 UIMAD UR6, UR9, UR6, UR7 ;  /* 0x00000006090682a4 */ /* 0x000fe4000f8e0207 */
[----:B------:R-:W-:Y:S02]  /*1430*/  @!UP0 UIMAD UR4, UR8, UR21, UR5 ;  /* 0x00000015080482a4 */ /* 0x000fe4000f8e0205 */
[----:B------:R-:W-:Y:S02]  /*1440*/  UIMAD UR16, UR27, UR11, UR16 ;  /* 0x0000000b1b1072a4 */ /* 0x000fe4000f8e0210 */
[----:B------:R-:W-:Y:S01]  /*1450*/  UIMAD UR20, UR4, UR14, UR20 ;  /* 0x0000000e041472a4 */ /* 0x000fe2000f8e0214 */
[----:B------:R-:W-:Y:S02]  /*1460*/  @!UP0 UMOV UR5, UR6 ;  /* 0x0000000600058c82 */ /* 0x000fe40008000000 */
[----:B------:R-:W-:-:S12]  /*1470*/  UIMAD UR16, UR5, UR27, UR16 ;  /* 0x0000001b051072a4 */ /* 0x000fd8000f8e0210 */
.L_x_18:
[----:B------:R-:W-:Y:S02]  /*1480*/  UISETP.NE.AND UP1, UPT, UR28, 0x1, UPT ;  /* 0x000000011c00788c */ /* 0x000fe4000bf25270 */
[----:B------:R-:W-:Y:S02]  /*1490*/  UISETP.NE.AND UP0, UPT, UR17, 0x2, UPT ;  /* 0x000000021100788c */ /* 0x000fe4000bf05270 */
[----:B------:R-:W-:-:S05]  /*14a0*/  ULOP3.LUT UR21, UR26, 0x1000, URZ, 0xc0, !UPT ;  /* 0x000010001a157892 */ /* 0x000fca000f8ec0ff */
[----:B------:R-:W-:Y:S07]  /*14b0*/  BRA.U UP1, `(.L_x_19) ;  /* 0x0000000101447547 */ /* 0x000fee000b800000 */
[----:B------:R-:W1:Y:S01]  /*14c0*/  LDCU.128 UR8, c[0x0][0xb10] ;  /* 0x00016200ff0877ac */ /* 0x000e620008000c00 */
[----:B------:R-:W2:Y:S01]  /*14d0*/  LDCU UR12, c[0x0][0xb0c] ;  /* 0x00016180ff0c77ac */ /* 0x000ea20008000800 */
[----:B------:R-:W3:Y:S01]  /*14e0*/  LDCU UR13, c[0x0][0xb20] ;  /* 0x00016400ff0d77ac */ /* 0x000ee20008000800 */
[----:B-1----:R-:W-:Y:S02]  /*14f0*/  UIMAD.WIDE.U32 UR6, UR16, UR8, URZ ;  /* 0x00000008100672a5 */ /* 0x002fe4000f8e00ff */
[----:B------:R-:W-:Y:S02]  /*1500*/  UIMAD.WIDE.U32 UR4, UR20, UR11, URZ ;  /* 0x0000000b140472a5 */ /* 0x000fe4000f8e00ff */
[----:B--2---:R-:W-:Y:S02]  /*1510*/  UISETP.NE.AND UP2, UPT, UR12, 0x1, UPT ;  /* 0x000000010c00788c */ /* 0x004fe4000bf45270 */
[----:B------:R-:W-:Y:S01]  /*1520*/  UISETP.NE.AND UP1, UPT, UR10, 0x1, UPT ;  /* 0x000000010a00788c */ /* 0x000fe2000bf25270 */
[----:B------:R-:W-:-:S02]  /*1530*/  UMOV UR6, UR7 ;  /* 0x0000000700067c82 */ /* 0x000fc40008000000 */
[----:B------:R-:W-:Y:S01]  /*1540*/  UMOV UR4, UR5 ;  /* 0x0000000500047c82 */ /* 0x000fe20008000000 */
[----:B------:R-:W-:Y:S02]  /*1550*/  USHF.R.U32.HI UR6, URZ, UR9, UR6 ;  /* 0x00000009ff067299 */ /* 0x000fe40008011606 */
[----:B---3--:R-:W-:Y:S02]  /*1560*/  USHF.R.U32.HI UR4, URZ, UR13, UR4 ;  /* 0x0000000dff047299 */ /* 0x008fe40008011604 */
[----:B------:R-:W-:Y:S02]  /*1570*/  USEL UR5, UR16, UR6, !UP2 ;  /* 0x0000000610057287 */ /* 0x000fe4000d000000 */
[----:B------:R-:W-:-:S04]  /*1580*/  USEL UR4, UR20, UR4, !UP1 ;  /* 0x0000000414047287 */ /* 0x000fc8000c800000 */
[----:B------:R-:W-:Y:S02]  /*1590*/  UIADD3 UR6, UPT, UPT, UR5, -UR4, URZ ;  /* 0x8000000405067290 */ /* 0x000fe4000fffe0ff */
[----:B------:R-:W-:Y:S02]  /*15a0*/  UIADD3 UR4, UPT, UPT, -UR5, UR4, URZ ;  /* 0x0000000405047290 */ /* 0x000fe4000fffe1ff */
[----:B------:R-:W-:Y:S02]  /*15b0*/  UIMAD UR20, UR6, UR10, UR20 ;  /* 0x0000000a061472a4 */ /* 0x000fe4000f8e0214 */
[----:B------:R-:W-:-:S12]  /*15c0*/  UIMAD UR16, UR4, UR12, UR16 ;  /* 0x0000000c041072a4 */ /* 0x000fd8000f8e0210 */
.L_x_19:
[----:B------:R-:W-:Y:S05]  /*15d0*/  BRA.U !UP5, `(.L_x_20) ;  /* 0x000000010d0c7547 */ /* 0x000fea000b800000 */
[----:B------:R-:W-:Y:S01]  /*15e0*/  UCGABAR_WAIT ;  /* 0x0000000000007dc7 */ /* 0x000fe20008000000 */
[----:B------:R-:W-:Y:S01]  /*15f0*/  CCTL.IVALL ;  /* 0x00000000ff00798f */ /* 0x000fe20002000000 */
[----:B------:R-:W-:Y:S05]  /*1600*/  BRA `(.L_x_21) ;  /* 0x0000000000047947 */ /* 0x000fea0003800000 */
.L_x_20:
[----:B------:R-:W-:Y:S06]  /*1610*/  BAR.SYNC.DEFER_BLOCKING 0x0 ;  /* 0x0000000000007b1d */ /* 0x000fec0000010000 */
.L_x_21:
[----:B------:R-:W-:Y:S05]  /*1620*/  BRA.U UP0, `(.L_x_22) ;  /* 0x0000001100e47547 */ /* 0x000fea000b800000 */
[----:B------:R-:W1:Y:S01]  /*1630*/  LDCU UR6, c[0x0][0x38c] ;  /* 0x00007180ff0677ac */ /* 0x000e620008000800 */
[----:B------:R-:W-:Y:S01]  /*1640*/  PLOP3.LUT P1, PT, PT, PT, UP3, 0x80, 0x8 ;  /* 0x000000000008781c */ /* 0x000fe20003f2f038 */
[----:B------:R-:W-:Y:S01]  /*1650*/  IMAD.MOV.U32 R12, RZ, RZ, 0x1 ;  /* 0x00000001ff0c7424 */ /* 0x000fe200078e00ff */
[----:B------:R-:W-:Y:S01]  /*1660*/  ISETP.EQ.OR P2, PT, R0, RZ, P3 ;  /* 0x000000ff0000720c */ /* 0x000fe20001f42670 */
[----:B------:R-:W-:Y:S01]  /*1670*/  UISETP.NE.AND UP1, UPT, UR17, URZ, UPT ;  /* 0x000000ff1100728c */ /* 0x000fe2000bf25270 */
[----:B------:R-:W-:Y:S02]  /*1680*/  PLOP3.LUT P1, PT, P1, PT, PT, 0x8, 0x80 ;  /* 0x000000000080781c */ /* 0x000fe40000f2e170 */
[----:B------:R-:W-:Y:S01]  /*1690*/  CS2R R10, SRZ ;  /* 0x00000000000a7805 */ /* 0x000fe2000001ff00 */
[----:B------:R-:W-:Y:S01]  /*16a0*/  IMAD.MOV.U32 R9, RZ, RZ, RZ ;  /* 0x000000ffff097224 */ /* 0x000fe200078e00ff */
[----:B------:R-:W2:Y:S01]  /*16b0*/  LDCU UR39, c[0x0][0x370] ;  /* 0x00006e00ff2777ac */ /* 0x000ea20008000800 */
[----:B------:R-:W-:Y:S01]  /*16c0*/  IMAD.MOV.U32 R8, RZ, RZ, 0x1 ;  /* 0x00000001ff087424 */ /* 0x000fe200078e00ff */
[----:B------:R-:W3:Y:S01]  /*16d0*/  LDCU.64 UR28, c[0x0][0x348] ;  /* 0x00006900ff1c77ac */ /* 0x000ee20008000a00 */
[----:B------:R-:W-:-:S02]  /*16e0*/  USHF.R.U32.HI UR44, URZ, 0x6, UR21 ;  /* 0x00000006ff2c7899 */ /* 0x000fc40008011615 */
[----:B-1----:R-:W-:Y:S02]  /*16f0*/  UIADD3 UR5, UPT, UPT, UR6, 0x3f, URZ ;  /* 0x0000003f06057890 */ /* 0x002fe4000fffe0ff */
[----:B------:R-:W-:Y:S02]  /*1700*/  UIADD3 UR46, UPT, UPT, UR6, 0x7e, URZ ;  /* 0x0000007e062e7890 */ /* 0x000fe4000fffe0ff */
[----:B------:R-:W-:Y:S01]  /*1710*/  USHF.R.S32.HI UR4, URZ, 0x1f, UR5 ;  /* 0x0000001fff047899 */ /* 0x000fe20008011405 */
[----:B------:R-:W1:Y:S03]  /*1720*/  LDCU UR38, c[0x0][0x374] ;  /* 0x00006e80ff2677ac */ /* 0x000e660008000800 */
[----:B------:R-:W-:Y:S02]  /*1730*/  ULEA.HI UR4, UR4, UR5, URZ, 0x6 ;  /* 0x0000000504047291 */ /* 0x000fe4000f8f30ff */
[----:B------:R-:W-:-:S02]  /*1740*/  USEL UR25, UR37, 0x2, UP1 ;  /* 0x0000000225197887 */ /* 0x000fc40008800000 */
[----:B------:R-:W-:Y:S02]  /*1750*/  USHF.R.S32.HI UR41, URZ, 0x6, UR4 ;  /* 0x00000006ff297899 */ /* 0x000fe40008011404 */
[----:B------:R-:W-:Y:S02]  /*1760*/  UIADD3 UR4, UPT, UPT, UR6, -0x1, URZ ;  /* 0xffffffff06047890 */ /* 0x000fe4000fffe0ff */
[----:B------:R-:W-:Y:S02]  /*1770*/  UISETP.LT.U32.AND UP0, UPT, UR41, 0x5, UPT ;  /* 0x000000052900788c */ /* 0x000fe4000bf01070 */
[----:B------:R-:W-:Y:S02]  /*1780*/  UISETP.GE.U32.AND UP2, UPT, UR4, -0x7f, UPT ;  /* 0xffffff810400788c */ /* 0x000fe4000bf46070 */
[----:B------:R-:W-:Y:S01]  /*1790*/  USEL UR40, UR41, 0x5, UP0 ;  /* 0x0000000529287887 */ /* 0x000fe20008000000 */
[----:B------:R-:W-:-:S03]  /*17a0*/  UMOV UR5, URZ ;  /* 0x000000ff00057c82 */ /* 0x000fc60008000000 */
[----:B------:R-:W-:Y:S02]  /*17b0*/  UIADD3 UR24, UPT, UPT, UR40, -0x1, URZ ;  /* 0xffffffff28187890 */ /* 0x000fe4000fffe0ff */
[----:B------:R-:W-:-:S03]  /*17c0*/  UIADD3 UR43, UPT, UPT, UR41, -UR40, URZ ;  /* 0x80000028292b7290 */ /* 0x000fc6000fffe0ff */
[----:B------:R-:W-:-:S04]  /*17d0*/  @UP2 UIADD3 UR24, UPT, UPT, UR40, URZ, URZ ;  /* 0x000000ff28182290 */ /* 0x000fc8000fffe0ff */
[----:B-123--:R-:W-:-:S12]  /*17e0*/  UIADD3 UR24, UPT, UPT, UR24, 0x1, URZ ;  /* 0x0000000118187890 */ /* 0x00efd8000fffe0ff */
.L_x_42:
[----:B------:R-:W-:Y:S01]  /*17f0*/  UISETP.NE.AND UP0, UPT, UR45, URZ, UPT ;  /* 0x000000ff2d00728c */ /* 0x000fe2000bf05270 */
[----:B-1----:R-:W1:Y:S08]  /*1800*/  S2UR UR45, SR_CgaCtaId ;  /* 0x00000000002d79c3 */ /* 0x002e700000008800 */
[----:B------:R-:W-:Y:S05]  /*1810*/  BRA.U UP0, `(.L_x_23) ;  /* 0x0000000100347547 */ /* 0x000fea000b800000 */
[----:B------:R-:W2:Y:S01]  /*1820*/  S2R R0, SR_CgaCtaId ;  /* 0x0000000000007919 */ /* 0x000ea20000008800 */
[----:B------:R-:W-:Y:S02]  /*1830*/  MOV R3, 0x400 ;  /* 0x0000040000037802 */ /* 0x000fe40000000f00 */
[----:B------:R-:W-:Y:S02]  /*1840*/  SHF.L.U32 R2, R8, 0x1f, RZ ;  /* 0x0000001f08027819 */ /* 0x000fe400000006ff */
[----:B--2---:R-:W-:-:S05]  /*1850*/  LEA R0, R0, R3, 0x18 ;  /* 0x0000000300007211 */ /* 0x004fca00078ec0ff */
[----:B------:R-:W-:-:S04]  /*1860*/  IMAD R3, R9, 0x8, R0 ;  /* 0x0000000809037824 */ /* 0x000fc800078e0200 */
[----:B------:R-:W2:Y:S02]  /*1870*/  SYNCS.PHASECHK.TRANS64.TRYWAIT P0, [R3+URZ+0xf0], R2 ;  /* 0x0000f002030075a7 */ /* 0x000ea400080011ff */
[----:B--2---:R-:W-:Y:S05]  /*1880*/  @!P0 BRA `(.L_x_24) ;  /* 0x0000006c00fc8947 */ /* 0x004fea0003800000 */
.L_x_114:
[----:B------:R-:W-:Y:S01]  /*1890*/  VIADD R9, R9, 0x1 ;  /* 0x0000000109097836 */ /* 0x000fe20000000000 */
[----:B------:R2:W-:Y:S04]  /*18a0*/  SYNCS.ARRIVE.TRANS64.A1T0 RZ, [R3+URZ+0xe0], RZ ;  /* 0x0000e0ff03ff79a7 */ /* 0x0005e800081000ff */
[----:B------:R-:W-:-:S04]  /*18b0*/  ISETP.NE.AND P0, PT, R9, 0x2, PT ;  /* 0x000000020900780c */ /* 0x000fc80003f05270 */
[----:B------:R-:W-:Y:S02]  /*18c0*/  SEL R9, R9, RZ, P0 ;  /* 0x000000ff09097207 */ /* 0x000fe40000000000 */
[----:B--2---:R-:W-:-:S04]  /*18d0*/  SEL R3, RZ, 0x1, P0 ;  /* 0x00000001ff037807 */ /* 0x004fc80000000000 */
[----:B------:R-:W-:-:S07]  /*18e0*/  LOP3.LUT R8, R8, R3, RZ, 0x3c, !PT ;  /* 0x0000000308087212 */ /* 0x000fce00078e3cff */
.L_x_23:
[----:B------:R-:W-:Y:S01]  /*18f0*/  UMOV UR6, 0x400 ;  /* 0x0000040000067882 */ /* 0x000fe20000000000 */
[----:B------:R-:W-:Y:S01]  /*1900*/  SHF.L.U32 R0, R12, 0x1f, RZ ;  /* 0x0000001f0c007819 */ /* 0x000fe200000006ff */
[----:B-1----:R-:W-:Y:S02]  /*1910*/  ULEA UR6, UR45, UR6, 0x18 ;  /* 0x000000062d067291 */ /* 0x002fe4000f8ec0ff */
[----:B------:R-:W-:Y:S02]  /*1920*/  UISETP.GE.U32.AND UP0, UPT, UR46, 0x7f, UPT ;  /* 0x0000007f2e00788c */ /* 0x000fe4000bf06070 */
[----:B------:R-:W-:Y:S02]  /*1930*/  ULEA UR4, UR5, UR6, 0x3 ;  /* 0x0000000605047291 */ /* 0x000fe4000f8e18ff */
[----:B------:R-:W-:Y:S02]  /*1940*/  USHF.L.U32 UR11, UR20, 0x7, URZ ;  /* 0x00000007140b7899 */ /* 0x000fe400080006ff */
[----:B------:R-:W-:Y:S01]  /*1950*/  ULEA UR35, UR16, UR44, 0x7 ;  /* 0x0000002c10237291 */ /* 0x000fe2000f8e38ff */
[----:B------:R-:W-:-:S04]  /*1960*/  UMOV UR13, URZ ;  /* 0x000000ff000d7c82 */ /* 0x000fc80008000000 */
[----:B------:R1:W2:Y:S01]  /*1970*/  SYNCS.PHASECHK.TRANS64.TRYWAIT P0, [UR4+0x28], R0 ;  /* 0x00002800ff0075a7 */ /* 0x0002a20008001104 */
[----:B------:R-:W-:Y:S06]  /*1980*/  BRA.U !UP0, `(.L_x_25) ;  /* 0x0000000108bc7547 */ /* 0x000fec000b800000 */
[----:B------:R-:W-:Y:S01]  /*1990*/  UMOV UR7, URZ ;  /* 0x000000ff00077c82 */ /* 0x000fe20008000000 */
[----:B------:R-:W-:-:S05]  /*19a0*/  UMOV UR4, UR5 ;  /* 0x0000000500047c82 */ /* 0x000fca0008000000 */
.L_x_31:
[----:B------:R-:W-:Y:S01]  /*19b0*/  ULEA UR33, UR4, UR6, 0x3 ;  /* 0x0000000604217291 */ /* 0x000fe2000f8e18ff */
[----:B--2---:R-:W-:Y:S01]  /*19c0*/  @!P3 MOV R2, 0x4000 ;  /* 0x000040000002b802 */ /* 0x004fe20000000f00 */
[----:B--2-4-:R-:W-:Y:S10]  /*19d0*/  @P0 BRA `(.L_x_26) ;  /* 0x00000000000c0947 */ /* 0x014ff40003800000 */
[----:B------:R-:W-:-:S04]  /*19e0*/  SHF.L.U32 R3, R12, 0x1f, RZ ;  /* 0x0000001f0c037819 */ /* 0x000fc800000006ff */
[----:B------:R-:W2:Y:S02]  /*19f0*/  SYNCS.PHASECHK.TRANS64.TRYWAIT P0, [UR33+0x28], R3 ;  /* 0x00002803ff0075a7 */ /* 0x000ea40008001121 */
[----:B--2---:R-:W-:Y:S05]  /*1a00*/  @!P0 BRA `(.L_x_27) ;  /* 0x0000006c00b08947 */ /* 0x004fea0003800000 */
.L_x_26:
[----:B------:R2:W-:Y:S01]  /*1a10*/  @!P3 SYNCS.ARRIVE.TRANS64 RZ, [UR33], R2 ;  /* 0x00000002ffffb9a7 */ /* 0x0005e20008000021 */
[----:B------:R-:W-:-:S04]  /*1a20*/  ULOP3.LUT UR5, UR25, 0x2, URZ, 0xfc, !UPT ;  /* 0x0000000219057892 */ /* 0x000fc8000f8efcff */
[----:B------:R-:W-:-:S09]  /*1a30*/  UISETP.NE.AND UP0, UPT, UR5, 0x2, UPT ;  /* 0x000000020500788c */ /* 0x000fd2000bf05270 */
[----:B------:R-:W-:Y:S05]  /*1a40*/  BRA.U UP0, `(.L_x_28) ;  /* 0x0000000100047547 */ /* 0x000fea000b800000 */
[----:B------:R-:W-:Y:S05]  /*1a50*/  BPT.TRAP 0x1 ;  /* 0x000000040000795c */ /* 0x000fea0000300000 */
.L_x_28:
[----:B------:R-:W-:Y:S04]  /*1a60*/  BSSY.RECONVERGENT B0, `(.L_x_29) ;  /* 0x0000003000007945 */ /* 0x000fe80003800200 */
[----:B------:R-:W-:Y:S05]  /*1a70*/  @P2 BRA `(.L_x_30) ;  /* 0x0000000000042947 */ /* 0x000fea0003800000 */
[----:B------:R-:W-:Y:S05]  /*1a80*/  BPT.TRAP 0x1 ;  /* 0x000000040000795c */ /* 0x000fea0000300000 */
.L_x_30:
[----:B------:R-:W-:Y:S05]  /*1a90*/  BSYNC.RECONVERGENT B0 ;  /* 0x0000000000007941 */ /* 0x000fea0003800200 */
.L_x_29:
[----:B------:R-:W-:Y:S02]  /*1aa0*/  UIADD3 UR5, UPT, UPT, UR4, 0x1, URZ ;  /* 0x0000000104057890 */ /* 0x000fe4000fffe0ff */
[----:B------:R-:W-:Y:S02]  /*1ab0*/  UIADD3 UR16, UP1, UPT, UR28, 0x80, URZ ;  /* 0x000000801c107890 */ /* 0x000fe4000ff3e0ff */
[----:B------:R-:W-:Y:S02]  /*1ac0*/  UISETP.NE.AND UP0, UPT, UR5, 0x5, UPT ;  /* 0x000000050500788c */ /* 0x000fe4000bf05270 */
[----:B------:R-:W-:Y:S02]  /*1ad0*/  USHF.L.U32 UR34, UR7, 0x6, URZ ;  /* 0x0000000607227899 */ /* 0x000fe400080006ff */
[----:B------:R-:W-:Y:S02]  /*1ae0*/  USEL UR9, URZ, 0x1, UP0 ;  /* 0x00000001ff097887 */ /* 0x000fe40008000000 */
[----:B------:R-:W-:-:S02]  /*1af0*/  USEL UR5, UR5, URZ, UP0 ;  /* 0x000000ff05057287 */ /* 0x000fc40008000000 */
[----:B------:R-:W-:Y:S02]  /*1b00*/  UIADD3 UR14, UP0, UPT, UR28, 0x180, URZ ;  /* 0x000001801c0e7890 */ /* 0x000fe4000ff1e0ff */
[----:B------:R-:W-:Y:S01]  /*1b10*/  ULEA UR8, UR5, UR6, 0x3 ;  /* 0x0000000605087291 */ /* 0x000fe2000f8e18ff */
[----:B------:R-:W-:Y:S01]  /*1b20*/  LOP3.LUT R12, R12, UR9, RZ, 0x3c, !PT ;  /* 0x000000090c0c7c12 */ /* 0x000fe2000f8e3cff */
[----:B------:R-:W-:Y:S02]  /*1b30*/  UIADD3.X UR17, UPT, UPT, URZ, UR29, URZ, UP1, !UPT ;  /* 0x0000001dff117290 */ /* 0x000fe40008ffe4ff */
[----:B------:R-:W-:Y:S01]  /*1b40*/  UIADD3.X UR15, UPT, UPT, URZ, UR29, URZ, UP0, !UPT ;  /* 0x0000001dff0f7290 */ /* 0x000fe200087fe4ff */
[----:B-1----:R-:W-:Y:S01]  /*1b50*/  SHF.L.U32 R0, R12, 0x1f, RZ ;  /* 0x0000001f0c007819 */ /* 0x002fe200000006ff */
[----:B------:R-:W-:Y:S01]  /*1b60*/  UMOV UR18, 0x0 ;  /* 0x0000000000127882 */ /* 0x000fe20000000000 */
[----:B------:R-:W-:Y:S01]  /*1b70*/  UMOV UR19, 0x10000000 ;  /* 0x1000000000137882 */ /* 0x000fe20000000000 */
[----:B------:R-:W-:Y:S01]  /*1b80*/  UMOV UR12, UR36 ;  /* 0x00000024000c7c82 */ /* 0x000fe20008000000 */
[----:B------:R3:W4:Y:S01]  /*1b90*/  SYNCS.PHASECHK.TRANS64.TRYWAIT P0, [UR8+0x28], R0 ;  /* 0x00002800ff0075a7 */ /* 0x0007220008001108 */
[----:B------:R-:W-:Y:S01]  /*1ba0*/  USHF.L.U32 UR8, UR4, 0xd, URZ ;  /* 0x0000000d04087899 */ /* 0x000fe200080006ff */
[----:B------:R-:W-:-:S02]  /*1bb0*/  UMOV UR9, UR33 ;  /* 0x0000002100097c82 */ /* 0x000fc40008000000 */
[----:B------:R-:W-:Y:S01]  /*1bc0*/  UMOV UR4, 0x30000 ;  /* 0x0003000000047882 */ /* 0x000fe20000000000 */
[----:B------:R-:W-:Y:S02]  /*1bd0*/  ULOP3.LUT UR32, UR8, UR21, URZ, 0xfc, !UPT ;  /* 0x0000001508207292 */ /* 0x000fe4000f8efcff */
[----:B------:R-:W-:Y:S02]  /*1be0*/  UIADD3 UR8, UPT, UPT, UR6, 0x12400, UR8 ;  /* 0x0001240006087890 */ /* 0x000fe4000fffe008 */
[----:B------:R-:W-:Y:S01]  /*1bf0*/  UIADD3 UR32, UPT, UPT, UR6, 0x8400, UR32 ;  /* 0x0000840006207890 */ /* 0x000fe2000fffe020 */
[----:B------:R-:W-:Y:S01]  /*1c00*/  UMOV UR10, UR34 ;  /* 0x00000022000a7c82 */ /* 0x000fe20008000000 */
[----:B------:R-:W-:Y:S01]  /*1c10*/  UIADD3 UR7, UPT, UPT, UR7, 0x1, URZ ;  /* 0x0000000107077890 */ /* 0x000fe2000fffe0ff */
[----:B------:R-:W-:-:S03]  /*1c20*/  UMOV UR13, UR24 ;  /* 0x00000018000d7c82 */ /* 0x000fc60008000000 */
[----:B------:R-:W-:-:S03]  /*1c30*/  UISETP.NE.AND UP0, UPT, UR7, UR24, UPT ;  /* 0x000000180700728c */ /* 0x000fc6000bf05270 */
[----:B------:R1:W-:Y:S01]  /*1c40*/  UTMALDG.3D.MULTICAST [UR32], [UR16], UR4, desc[UR18] ;  /* 0x00001220100073b4 */ /* 0x0003e20008011804 */
[----:B------:R3:W-:Y:S01]  /*1c50*/  UTMALDG.3D [UR8], [UR14], desc[UR18] ;  /* 0x000012080e0075b4 */ /* 0x0007e20008011000 */
[----:B-1----:R-:W-:-:S04]  /*1c60*/  UMOV UR4, UR5 ;  /* 0x0000000500047c82 */ /* 0x002fc80008000000 */
[----:B---3--:R-:W-:Y:S05]  /*1c70*/  BRA.U UP0, `(.L_x_31) ;  /* 0xfffffffd004c7547 */ /* 0x008fea000b83ffff */
.L_x_25:
[----:B------:R-:W-:Y:S01]  /*1c80*/  ULEA UR4, UR5, UR6, 0x3 ;  /* 0x0000000605047291 */ /* 0x000fe2000f8e18ff */
[----:B-1----:R-:W-:Y:S01]  /*1c90*/  SHF.L.U32 R0, R12, 0x1f, RZ ;  /* 0x0000001f0c007819 */ /* 0x002fe200000006ff */
[----:B------:R-:W-:Y:S01]  /*1ca0*/  @!P1 SYNCS.ARRIVE.TRANS64.A1T0 RZ, [UR6+0x78], RZ ;  /* 0x000078ffffff99a7 */ /* 0x000fe20008100006 */
[----:B------:R-:W-:-:S06]  /*1cb0*/  UISETP.GT.AND UP0, UPT, UR41, UR40, UPT ;  /* 0x000000282900728c */ /* 0x000fcc000bf04270 */
[----:B--2-4-:R1:W2:Y:S03]  /*1cc0*/  SYNCS.PHASECHK.TRANS64.TRYWAIT P0, [UR4+0x28], R0 ;  /* 0x00002800ff0075a7 */ /* 0x0142a60008001104 */
[----:B------:R-:W-:Y:S05]  /*1cd0*/  BRA.U !UP0, `(.L_x_32) ;  /* 0x0000000108c07547 */ /* 0x000fea000b800000 */
[----:B------:R-:W-:Y:S01]  /*1ce0*/  UIADD3 UR26, UPT, UPT, UR43, UR13, URZ ;  /* 0x0000000d2b1a7290 */ /* 0x000fe2000fffe0ff */
[----:B------:R-:W-:-:S11]  /*1cf0*/  UMOV UR4, UR5 ;  /* 0x0000000500047c82 */ /* 0x000fd60008000000 */
.L_x_38:
[----:B------:R-:W-:Y:S01]  /*1d00*/  ULEA UR17, UR4, UR6, 0x3 ;  /* 0x0000000604117291 */ /* 0x000fe2000f8e18ff */
[----:B--2---:R-:W-:Y:S01]  /*1d10*/  @!P3 MOV R2, 0x4000 ;  /* 0x000040000002b802 */ /* 0x004fe20000000f00 */
[----:B--2-4-:R-:W-:Y:S10]  /*1d20*/  @P0 BRA `(.L_x_33) ;  /* 0x00000000000c0947 */ /* 0x014ff40003800000 */
[----:B------:R-:W-:-:S04]  /*1d30*/  SHF.L.U32 R3, R12, 0x1f, RZ ;  /* 0x0000001f0c037819 */ /* 0x000fc800000006ff */
[----:B------:R-:W2:Y:S02]  /*1d40*/  SYNCS.PHASECHK.TRANS64.TRYWAIT P0, [UR17+0x28], R3 ;  /* 0x00002803ff0075a7 */ /* 0x000ea40008001111 */
[----:B--2---:R-:W-:Y:S05]  /*1d50*/  @!P0 BRA `(.L_x_34) ;  /* 0x0000006800f48947 */ /* 0x004fea0003800000 */
.L_x_33:
[----:B------:R2:W-:Y:S01]  /*1d60*/  @!P3 SYNCS.ARRIVE.TRANS64 RZ, [UR17], R2 ;  /* 0x00000002ffffb9a7 */ /* 0x0005e20008000011 */
[----:B------:R-:W-:-:S04]  /*1d70*/  ULOP3.LUT UR5, UR25, 0x2, URZ, 0xfc, !UPT ;  /* 0x0000000219057892 */ /* 0x000fc8000f8efcff */
[----:B------:R-:W-:-:S09]  /*1d80*/  UISETP.NE.AND UP0, UPT, UR5, 0x2, UPT ;  /* 0x000000020500788c */ /* 0x000fd2000bf05270 */
[----:B------:R-:W-:Y:S05]  /*1d90*/  BRA.U UP0, `(.L_x_35) ;  /* 0x0000000100047547 */ /* 0x000fea000b800000 */
[----:B------:R-:W-:Y:S05]  /*1da0*/  BPT.TRAP 0x1 ;  /* 0x000000040000795c */ /* 0x000fea0000300000 */
.L_x_35:
[----:B------:R-:W-:Y:S04]  /*1db0*/  BSSY.RECONVERGENT B0, `(.L_x_36) ;  /* 0x0000003000007945 */ /* 0x000fe80003800200 */
[----:B------:R-:W-:Y:S05]  /*1dc0*/  @P2 BRA `(.L_x_37) ;  /* 0x0000000000042947 */ /* 0x000fea0003800000 */
[----:B------:R-:W-:Y:S05]  /*1dd0*/  BPT.TRAP 0x1 ;  /* 0x000000040000795c */ /* 0x000fea0000300000 */
.L_x_37:
[----:B------:R-:W-:Y:S05]  /*1de0*/  BSYNC.RECONVERGENT B0 ;  /* 0x0000000000007941 */ /* 0x000fea0003800200 */
.L_x_36:
[----:B------:R-:W-:Y:S02]  /*1df0*/  UIADD3 UR5, UPT, UPT, UR4, 0x1, URZ ;  /* 0x0000000104057890 */ /* 0x000fe4000fffe0ff */
[----:B------:R-:W-:Y:S02]  /*1e00*/  UIADD3 UR14, UP1, UPT, UR28, 0x80, URZ ;  /* 0x000000801c0e7890 */ /* 0x000fe4000ff3e0ff */
[----:B------:R-:W-:Y:S02]  /*1e10*/  UISETP.NE.AND UP0, UPT, UR5, 0x5, UPT ;  /* 0x000000050500788c */ /* 0x000fe4000bf05270 */
[----:B------:R-:W-:Y:S02]  /*1e20*/  USHF.L.U32 UR18, UR13, 0x6, URZ ;  /* 0x000000060d127899 */ /* 0x000fe400080006ff */
[----:B------:R-:W-:Y:S02]  /*1e30*/  USEL UR8, URZ, 0x1, UP0 ;  /* 0x00000001ff087887 */ /* 0x000fe40008000000 */
[----:B------:R-:W-:-:S02]  /*1e40*/  USEL UR5, UR5, URZ, UP0 ;  /* 0x000000ff05057287 */ /* 0x000fc40008000000 */
[----:B------:R-:W-:Y:S02]  /*1e50*/  UIADD3 UR22, UP0, UPT, UR28, 0x180, URZ ;  /* 0x000001801c167890 */ /* 0x000fe4000ff1e0ff */
[----:B------:R-:W-:Y:S01]  /*1e60*/  LOP3.LUT R12, R12, UR8, RZ, 0x3c, !PT ;  /* 0x000000080c0c7c12 */ /* 0x000fe2000f8e3cff */
[----:B------:R-:W-:Y:S02]  /*1e70*/  USHF.L.U32 UR8, UR4, 0xd, URZ ;  /* 0x0000000d04087899 */ /* 0x000fe400080006ff */
[----:B------:R-:W-:Y:S01]  /*1e80*/  ULEA UR7, UR5, UR6, 0x3 ;  /* 0x0000000605077291 */ /* 0x000fe2000f8e18ff */
[----:B-1----:R-:W-:Y:S01]  /*1e90*/  SHF.L.U32 R0, R12, 0x1f, RZ ;  /* 0x0000001f0c007819 */ /* 0x002fe200000006ff */
[----:B------:R-:W-:Y:S02]  /*1ea0*/  ULOP3.LUT UR16, UR8, UR21, URZ, 0xfc, !UPT ;  /* 0x0000001508107292 */ /* 0x000fe4000f8efcff */
[----:B------:R-:W-:Y:S02]  /*1eb0*/  UIADD3.X UR15, UPT, UPT, URZ, UR29, URZ, UP1, !UPT ;  /* 0x0000001dff0f7290 */ /* 0x000fe40008ffe4ff */
[----:B------:R-:W-:-:S02]  /*1ec0*/  UIADD3 UR16, UPT, UPT, UR6, 0x8400, UR16 ;  /* 0x0000840006107890 */ /* 0x000fc4000fffe010 */
[----:B------:R-:W-:Y:S01]  /*1ed0*/  UIADD3 UR8, UPT, UPT, UR6, 0x12400, UR8 ;  /* 0x0001240006087890 */ /* 0x000fe2000fffe008 */
[----:B------:R3:W4:Y:S01]  /*1ee0*/  SYNCS.PHASECHK.TRANS64.TRYWAIT P0, [UR7+0x28], R0 ;  /* 0x00002800ff0075a7 */ /* 0x0007220008001107 */
[----:B------:R-:W-:Y:S01]  /*1ef0*/  UIADD3.X UR23, UPT, UPT, URZ, UR29, URZ, UP0, !UPT ;  /* 0x0000001dff177290 */ /* 0x000fe200087fe4ff */
[----:B------:R-:W-:Y:S01]  /*1f00*/  UMOV UR4, 0x30000 ;  /* 0x0003000000047882 */ /* 0x000fe20000000000 */
[----:B------:R-:W-:Y:S01]  /*1f10*/  UMOV UR30, 0x0 ;  /* 0x00000000001e7882 */ /* 0x000fe20000000000 */
[----:B------:R-:W-:Y:S01]  /*1f20*/  UMOV UR31, 0x10000000 ;  /* 0x10000000001f7882 */ /* 0x000fe20000000000 */
[----:B------:R-:W-:Y:S01]  /*1f30*/  UMOV UR19, UR35 ;  /* 0x0000002300137c82 */ /* 0x000fe20008000000 */
[----:B------:R-:W-:Y:S01]  /*1f40*/  UMOV UR20, UR36 ;  /* 0x0000002400147c82 */ /* 0x000fe20008000000 */
[----:B------:R-:W-:Y:S01]  /*1f50*/  UMOV UR12, UR36 ;  /* 0x00000024000c7c82 */ /* 0x000fe20008000000 */
[----:B------:R-:W-:Y:S01]  /*1f60*/  UMOV UR9, UR17 ;  /* 0x0000001100097c82 */ /* 0x000fe20008000000 */
[----:B------:R-:W-:Y:S01]  /*1f70*/  UMOV UR10, UR18 ;  /* 0x00000012000a7c82 */ /* 0x000fe20008000000 */
[----:B------:R1:W-:Y:S01]  /*1f80*/  UTMALDG.3D.MULTICAST [UR16], [UR14], UR4, desc[UR30] ;  /* 0x00001e100e0073b4 */ /* 0x0003e20008011804 */
[----:B------:R-:W-:-:S04]  /*1f90*/  UIADD3 UR13, UPT, UPT, UR13, 0x1, URZ ;  /* 0x000000010d0d7890 */ /* 0x000fc8000fffe0ff */
[----:B------:R-:W-:Y:S01]  /*1fa0*/  UISETP.NE.AND UP0, UPT, UR13, UR26, UPT ;  /* 0x0000001a0d00728c */ /* 0x000fe2000bf05270 */
[----:B------:R3:W-:Y:S01]  /*1fb0*/  UTMALDG.3D [UR8], [UR22], desc[UR30] ;  /* 0x00001e08160075b4 */ /* 0x0007e20008011000 */
[----:B-1----:R-:W-:-:S07]  /*1fc0*/  UMOV UR4, UR5 ;  /* 0x0000000500047c82 */ /* 0x002fce0008000000 */
[----:B---3--:R-:W-:Y:S05]  /*1fd0*/  BRA.U UP0, `(.L_x_38) ;  /* 0xfffffffd00487547 */ /* 0x008fea000b83ffff */
.L_x_32:
[C---:B------:R-:W-:Y:S01]  /*1fe0*/  LEA R3, R11.reuse, UR6, 0x3 ;  /* 0x000000060b037c11 */ /* 0x040fe2000f8e18ff */
[----:B------:R-:W-:Y:S01]  /*1ff0*/  NOP ;  /* 0x0000000000007918 */ /* 0x000fe20000000000 */
[----:B-1----:R-:W-:Y:S02]  /*2000*/  SHF.L.U32 R0, R10, 0x1f, RZ ;  /* 0x0000001f0a007819 */ /* 0x002fe400000006ff */
[----:B------:R-:W-:Y:S02]  /*2010*/  LEA R5, R11, UR6, 0x4 ;  /* 0x000000060b057c11 */ /* 0x000fe4000f8e20ff */
[----:B--2-4-:R-:W1:Y:S02]  /*2020*/  SYNCS.PHASECHK.TRANS64.TRYWAIT P0, [R3+URZ+0x80], R0 ;  /* 0x00008000030075a7 */ /* 0x014e6400080011ff */
[----:B-1----:R-:W-:Y:S05]  /*2030*/  @!P0 BRA `(.L_x_39) ;  /* 0x0000006800548947 */ /* 0x002fea0003800000 */
.L_x_117:
[----:B------:R-:W2:Y:S01]  /*2040*/  LDS.128 R4, [R5+0x110] ;  /* 0x0001100005047984 */ /* 0x000ea20000000c00 */
[----:B------:R-:W-:Y:S01]  /*2050*/  UISETP.GE.AND UP0, UPT, UR42, 0x1, UPT ;  /* 0x000000012a00788c */ /* 0x000fe2000bf06270 */
[----:B------:R-:W-:Y:S01]  /*2060*/  @!PT LDS RZ, [RZ] ;  /* 0x00000000fffff984 */ /* 0x000fe20000000800 */
[----:B------:R-:W-:Y:S01]  /*2070*/  @!PT LDS RZ, [RZ] ;  /* 0x00000000fffff984 */ /* 0x000fe20000000800 */
[----:B------:R-:W-:Y:S01]  /*2080*/  @!PT LDS RZ, [RZ] ;  /* 0x00000000fffff984 */ /* 0x000fe20000000800 */
[----:B------:R-:W-:Y:S01]  /*2090*/  @!PT LDS RZ, [RZ] ;  /* 0x00000000fffff984 */ /* 0x000fe20000000800 */
[----:B------:R3:W-:Y:S06]  /*20a0*/  MEMBAR.ALL.CTA ;  /* 0x0000000000007992 */ /* 0x0007ec0000008000 */
[----:B---3--:R-:W3:Y:S01]  /*20b0*/  FENCE.VIEW.ASYNC.S ;  /* 0x00000000000073c6 */ /* 0x008ee20000000000 */
[----:B--2---:R-:W-:-:S13]  /*20c0*/  LOP3.LUT P0, RZ, R6, 0x1, RZ, 0xc0, !PT ;  /* 0x0000000106ff7812 */ /* 0x004fda000780c0ff */
[----:B---3--:R-:W-:Y:S01]  /*20d0*/  VOTEU.ANY UP1, P0 ;  /* 0x0000000000ff7886 */ /* 0x008fe20000020100 */
[----:B------:R-:W-:-:S13]  /*20e0*/  PLOP3.LUT P0, PT, PT, PT, UP1, 0x80, 0x8 ;  /* 0x000000000008781c */ /* 0x000fda0003f0f018 */
[----:B-1----:R-:W-:Y:S02]  /*20f0*/  @P0 LOP3.LUT R0, R5, 0xffff, RZ, 0xc0, !PT ;  /* 0x0000ffff05000812 */ /* 0x002fe400078ec0ff */
[----:B------:R-:W-:Y:S02]  /*2100*/  @P0 MOV R2, R4 ;  /* 0x0000000400020202 */ /* 0x000fe40000000f00 */
[----:B------:R-:W-:Y:S01]  /*2110*/  @P0 R2UR UR7, R0 ;  /* 0x00000000000702ca */ /* 0x000fe200000e0000 */
[----:B------:R-:W-:Y:S01]  /*2120*/  VIADD R0, R3, 0x90 ;  /* 0x0000009003007836 */ /* 0x000fe20000000000 */
[----:B------:R-:W-:Y:S02]  /*2130*/  @P0 SHF.R.U32.HI R4, RZ, 0x10, R5 ;  /* 0x00000010ff040819 */ /* 0x000fe40000011605 */
[----:B------:R-:W-:Y:S02]  /*2140*/  @P0 R2UR UR8, R2 ;  /* 0x00000000020802ca */ /* 0x000fe400000e0000 */
[----:B------:R-:W-:-:S02]  /*2150*/  PRMT R0, RZ, 0x654, R0 ;  /* 0x00000654ff007816 */ /* 0x000fc40000000000 */
[----:B------:R-:W-:Y:S02]  /*2160*/  @P0 R2UR UR4, R4 ;  /* 0x00000000040402ca */ /* 0x000fe400000e0000 */
[----:B------:R1:W-:Y:S03]  /*2170*/  SYNCS.ARRIVE.TRANS64.RED.A1T0 RZ, [R0+URZ], RZ ;  /* 0x000000ff00ff79a7 */ /* 0x0003e600081004ff */
[----:B------:R-:W-:-:S04]  /*2180*/  @UP1 UMOV UR27, UR7 ;  /* 0x00000007001b1c82 */ /* 0x000fc80008000000 */
[----:B------:R-:W-:-:S04]  /*2190*/  @UP1 UMOV UR37, UR8 ;  /* 0x0000000800251c82 */ /* 0x000fc80008000000 */
[----:B------:R-:W-:Y:S01]  /*21a0*/  @UP1 UMOV UR36, UR4 ;  /* 0x0000000400241c82 */ /* 0x000fe20008000000 */
[----:B------:R-:W-:Y:S05]  /*21b0*/  BRA.U !UP0, `(.L_x_40) ;  /* 0x0000000108d47547 */ /* 0x000fea000b800000 */
[----:B------:R-:W2:Y:S01]  /*21c0*/  LDCU.128 UR12, c[0x0][0xb10] ;  /* 0x00016200ff0c77ac */ /* 0x000ea20008000c00 */
[----:B------:R-:W3:Y:S01]  /*21d0*/  LDCU UR26, c[0x0][0xb20] ;  /* 0x00016400ff1a77ac */ /* 0x000ee20008000800 */
[----:B------:R-:W4:Y:S01]  /*21e0*/  LDCU UR20, c[0x0][0xb0c] ;  /* 0x00016180ff1477ac */ /* 0x000f220008000800 */
[----:B------:R-:W1:Y:S01]  /*21f0*/  LDCU.64 UR10, c[0x0][0xb28] ;  /* 0x00016500ff0a77ac */ /* 0x000e620008000a00 */
[----:B------:R-:W-:Y:S02]  /*2200*/  UISETP.NE.AND UP3, UPT, UR42, 0x1, UPT ;  /* 0x000000012a00788c */ /* 0x000fe4000bf65270 */
[----:B--2---:R-:W-:Y:S02]  /*2210*/  UIMAD.WIDE.U32 UR16, UR38, UR15, URZ ;  /* 0x0000000f261072a5 */ /* 0x004fe4000f8e00ff */
[----:B------:R-:W-:Y:S02]  /*2220*/  UIMAD.WIDE.U32 UR8, UR39, UR12, URZ ;  /* 0x0000000c270872a5 */ /* 0x000fe4000f8e00ff */
[----:B------:R-:W-:-:S02]  /*2230*/  UISETP.NE.AND UP0, UPT, UR14, 0x1, UPT ;  /* 0x000000010e00788c */ /* 0x000fc4000bf05270 */
[----:B------:R-:W-:Y:S01]  /*2240*/  UIMAD.WIDE.U32 UR22, UR27, UR15, URZ ;  /* 0x0000000f1b1672a5 */ /* 0x000fe2000f8e00ff */
[----:B------:R-:W-:Y:S02]  /*2250*/  UMOV UR16, UR17 ;  /* 0x0000001100107c82 */ /* 0x000fe40008000000 */
[----:B------:R-:W-:Y:S01]  /*2260*/  UMOV UR8, UR9 ;  /* 0x0000000900087c82 */ /* 0x000fe20008000000 */
[----:B---3--:R-:W-:Y:S02]  /*2270*/  USHF.R.U32.HI UR16, URZ, UR26, UR16 ;  /* 0x0000001aff107299 */ /* 0x008fe40008011610 */
[----:B----4-:R-:W-:Y:S02]  /*2280*/  UISETP.NE.AND UP2, UPT, UR20, 0x1, UPT ;  /* 0x000000011400788c */ /* 0x010fe4000bf45270 */
[----:B------:R-:W-:Y:S02]  /*2290*/  USHF.R.U32.HI UR8, URZ, UR13, UR8 ;  /* 0x0000000dff087299 */ /* 0x000fe40008011608 */
[----:B------:R-:W-:-:S02]  /*22a0*/  USEL UR7, UR38, UR16, !UP0 ;  /* 0x0000001026077287 */ /* 0x000fc4000c000000 */
[----:B------:R-:W-:Y:S02]  /*22b0*/  USEL UR8, UR39, UR8, !UP2 ;  /* 0x0000000827087287 */ /* 0x000fe4000d000000 */
[----:B-1----:R-:W-:Y:S01]  /*22c0*/  UIMAD.WIDE.U32 UR16, UR7, UR10, URZ ;  /* 0x0000000a071072a5 */ /* 0x002fe2000f8e00ff */
[----:B------:R-:W-:Y:S01]  /*22d0*/  UMOV UR4, UR23 ;  /* 0x0000001700047c82 */ /* 0x000fe20008000000 */
[----:B------:R-:W-:Y:S02]  /*22e0*/  UIMAD.WIDE.U32 UR18, UR37, UR12, URZ ;  /* 0x0000000c251272a5 */ /* 0x000fe4000f8e00ff */
[----:B------:R-:W-:-:S03]  /*22f0*/  UIMAD.WIDE.U32 UR22, UR8, UR10, URZ ;  /* 0x0000000a081672a5 */ /* 0x000fc6000f8e00ff */
[----:B------:R-:W-:Y:S01]  /*2300*/  UMOV UR16, UR17 ;  /* 0x0000001100107c82 */ /* 0x000fe20008000000 */
[----:B------:R-:W-:Y:S02]  /*2310*/  USHF.R.U32.HI UR4, URZ, UR26, UR4 ;  /* 0x0000001aff047299 */ /* 0x000fe40008011604 */
[----:B------:R-:W-:Y:S01]  /*2320*/  @UP3 USHF.R.U32.HI UR7, URZ, UR11, UR16 ;  /* 0x0000000bff073299 */ /* 0x000fe20008011610 */
[----:B------:R-:W-:Y:S01]  /*2330*/  UMOV UR18, UR19 ;  /* 0x0000001300127c82 */ /* 0x000fe20008000000 */
[----:B------:R-:W-:Y:S01]  /*2340*/  UMOV UR22, UR23 ;  /* 0x0000001700167c82 */ /* 0x000fe20008000000 */
[----:B------:R-:W-:Y:S02]  /*2350*/  USHF.R.U32.HI UR13, URZ, UR13, UR18 ;  /* 0x0000000dff0d7299 */ /* 0x000fe40008011612 */
[----:B------:R-:W-:Y:S02]  /*2360*/  USEL UR4, UR27, UR4, !UP0 ;  /* 0x000000041b047287 */ /* 0x000fe4000c000000 */
[----:B------:R-:W-:-:S02]  /*2370*/  @UP3 USHF.R.U32.HI UR8, URZ, UR11, UR22 ;  /* 0x0000000bff083299 */ /* 0x000fc40008011616 */
[----:B------:R-:W-:Y:S02]  /*2380*/  UIMAD UR9, UR42, UR7, URZ ;  /* 0x000000072a0972a4 */ /* 0x000fe4000f8e02ff */
[----:B------:R-:W-:Y:S02]  /*2390*/  USEL UR7, UR37, UR13, !UP2 ;  /* 0x0000000d25077287 */ /* 0x000fe4000d000000 */
[----:B------:R-:W-:Y:S02]  /*23a0*/  UIMAD UR12, UR42, UR8, URZ ;  /* 0x000000082a0c72a4 */ /* 0x000fe4000f8e02ff */
[----:B------:R-:W-:Y:S02]  /*23b0*/  UISETP.GE.AND UP0, UPT, UR4, UR9, UPT ;  /* 0x000000090400728c */ /* 0x000fe4000bf06270 */
[----:B------:R-:W-:Y:S02]  /*23c0*/  UIMAD.WIDE.U32 UR16, UR4, UR10, URZ ;  /* 0x0000000a041072a5 */ /* 0x000fe4000f8e00ff */
[----:B------:R-:W-:-:S02]  /*23d0*/  UISETP.GE.OR UP0, UPT, UR7, UR12, UP0 ;  /* 0x0000000c0700728c */ /* 0x000fc40008706670 */
        /* <DEDUP_REMOVED lines=19> */
.L_x_40:
[----:B------:R-:W2:Y:S02]  /*2510*/  LDCU UR4, c[0x0][0xb30] ;  /* 0x00016600ff0477ac */ /* 0x000ea40008000800 */
[----:B--2---:R-:W-:-:S09]  /*2520*/  UISETP.NE.AND UP0, UPT, UR4, 0x1, UPT ;  /* 0x000000010400788c */ /* 0x004fd2000bf05270 */
[----:B------:R-:W-:Y:S05]  /*2530*/  BRA.U UP0, `(.L_x_41) ;  /* 0x0000000100447547 */ /* 0x000fea000b800000 */
[----:B------:R-:W2:Y:S01]  /*2540*/  LDCU.128 UR12, c[0x0][0xb10] ;  /* 0x00016200ff0c77ac */ /* 0x000ea20008000c00 */
[----:B------:R-:W3:Y:S01]  /*2550*/  LDCU UR16, c[0x0][0xb0c] ;  /* 0x00016180ff1077ac */ /* 0x000ee20008000800 */
[----:B------:R-:W4:Y:S01]  /*2560*/  LDCU UR17, c[0x0][0xb20] ;  /* 0x00016400ff1177ac */ /* 0x000f220008000800 */
[----:B--2---:R-:W-:Y:S02]  /*2570*/  UIMAD.WIDE.U32 UR10, UR37, UR12, URZ ;  /* 0x0000000c250a72a5 */ /* 0x004fe4000f8e00ff */
[----:B------:R-:W-:Y:S02]  /*2580*/  UIMAD.WIDE.U32 UR8, UR27, UR15, URZ ;  /* 0x0000000f1b0872a5 */ /* 0x000fe4000f8e00ff */
[----:B---3--:R-:W-:Y:S02]  /*2590*/  UISETP.NE.AND UP2, UPT, UR16, 0x1, UPT ;  /* 0x000000011000788c */ /* 0x008fe4000bf45270 */
[----:B------:R-:W-:Y:S01]  /*25a0*/  UISETP.NE.AND UP0, UPT, UR14, 0x1, UPT ;  /* 0x000000010e00788c */ /* 0x000fe2000bf05270 */
[----:B------:R-:W-:-:S02]  /*25b0*/  UMOV UR7, UR11 ;  /* 0x0000000b00077c82 */ /* 0x000fc40008000000 */
[----:B------:R-:W-:Y:S01]  /*25c0*/  UMOV UR4, UR9 ;  /* 0x0000000900047c82 */ /* 0x000fe20008000000 */
[----:B------:R-:W-:Y:S02]  /*25d0*/  USHF.R.U32.HI UR7, URZ, UR13, UR7 ;  /* 0x0000000dff077299 */ /* 0x000fe40008011607 */
[----:B----4-:R-:W-:Y:S02]  /*25e0*/  USHF.R.U32.HI UR4, URZ, UR17, UR4 ;  /* 0x00000011ff047299 */ /* 0x010fe40008011604 */
[----:B------:R-:W-:Y:S02]  /*25f0*/  USEL UR7, UR37, UR7, !UP2 ;  /* 0x0000000725077287 */ /* 0x000fe4000d000000 */
[----:B------:R-:W-:-:S04]  /*2600*/  USEL UR4, UR27, UR4, !UP0 ;  /* 0x000000041b047287 */ /* 0x000fc8000c000000 */
[----:B------:R-:W-:Y:S02]  /*2610*/  UIADD3 UR8, UPT, UPT, UR7, -UR4, URZ ;  /* 0x8000000407087290 */ /* 0x000fe4000fffe0ff */
[----:B------:R-:W-:Y:S02]  /*2620*/  UIADD3 UR4, UPT, UPT, -UR7, UR4, URZ ;  /* 0x0000000407047290 */ /* 0x000fe4000fffe1ff */
[----:B------:R-:W-:Y:S02]  /*2630*/  UIMAD UR27, UR8, UR14, UR27 ;  /* 0x0000000e081b72a4 */ /* 0x000fe4000f8e021b */
[----:B------:R-:W-:-:S12]  /*2640*/  UIMAD UR37, UR4, UR16, UR37 ;  /* 0x00000010042572a4 */ /* 0x000fd8000f8e0225 */
.L_x_41:
[----:B------:R-:W-:Y:S01]  /*2650*/  VIADD R11, R11, 0x1 ;  /* 0x000000010b0b7836 */ /* 0x000fe20000000000 */
[----:B------:R-:W-:Y:S01]  /*2660*/  R2UR UR4, R160 ;  /* 0x00000000a00472ca */ /* 0x000fe200000e0000 */
[----:B------:R-:W-:Y:S01]  /*2670*/  UIADD3 UR20, UPT, UPT, UR27, UR63, URZ ;  /* 0x0000003f1b147290 */ /* 0x000fe2000fffe0ff */
[----:B------:R-:W-:Y:S02]  /*2680*/  PLOP3.LUT P1, PT, PT, PT, PT, 0x80, 0x8 ;  /* 0x000000000008781c */ /* 0x000fe40003f2f070 */
[----:B------:R-:W-:-:S04]  /*2690*/  ISETP.NE.AND P0, PT, R11, 0x2, PT ;  /* 0x000000020b00780c */ /* 0x000fc80003f05270 */
[----:B------:R-:W-:Y:S02]  /*26a0*/  SEL R3, RZ, 0x1, P0 ;  /* 0x00000001ff037807 */ /* 0x000fe40000000000 */
[----:B------:R-:W-:Y:S02]  /*26b0*/  SEL R11, R11, RZ, P0 ;  /* 0x000000ff0b0b7207 */ /* 0x000fe40000000000 */
[----:B------:R-:W-:Y:S01]  /*26c0*/  LOP3.LUT R10, R10, R3, RZ, 0x3c, !PT ;  /* 0x000000030a0a7212 */ /* 0x000fe200078e3cff */
[----:B------:R-:W-:Y:S01]  /*26d0*/  UIADD3 UR16, UPT, UPT, UR37, UR4, URZ ;  /* 0x0000000425107290 */ /* 0x000fe2000fffe0ff */
[----:B------:R-:W-:Y:S11]  /*26e0*/  BRA.U UP1, `(.L_x_42) ;  /* 0xfffffff101407547 */ /* 0x000ff6000b83ffff */
[----:B------:R-:W-:Y:S01]  /*26f0*/  UIADD3 UR7, UPT, UPT, UR6, 0x28, URZ ;  /* 0x0000002806077890 */ /* 0x000fe2000fffe0ff */
[----:B------:R-:W-:-:S03]  /*2700*/  SHF.L.U32 R3, R12, 0x1f, RZ ;  /* 0x0000001f0c037819 */ /* 0x000fc600000006ff */
[----:B------:R-:W-:-:S09]  /*2710*/  ULEA UR4, UR5, UR7, 0x3 ;  /* 0x0000000705047291 */ /* 0x000fd2000f8e18ff */
[----:B------:R-:W2:Y:S02]  /*2720*/  SYNCS.PHASECHK.TRANS64.TRYWAIT P0, [UR4], R3 ;  /* 0x00000003ff0075a7 */ /* 0x000ea40008001104 */
[----:B--2---:R-:W-:Y:S05]  /*2730*/  @!P0 BRA `(.L_x_43) ;  /* 0x0000006000a88947 */ /* 0x004fea0003800000 */
.L_x_119:
[----:B------:R-:W-:-:S04]  /*2740*/  UIADD3 UR4, UPT, UPT, UR5, 0x1, URZ ;  /* 0x0000000105047890 */ /* 0x000fc8000fffe0ff */
[----:B------:R-:W-:-:S04]  /*2750*/  UISETP.NE.AND UP0, UPT, UR4, 0x5, UPT ;  /* 0x000000050400788c */ /* 0x000fc8000bf05270 */
[----:B------:R-:W-:Y:S02]  /*2760*/  USEL UR6, URZ, 0x1, UP0 ;  /* 0x00000001ff067887 */ /* 0x000fe40008000000 */
[----:B------:R-:W-:-:S04]  /*2770*/  USEL UR4, UR4, URZ, UP0 ;  /* 0x000000ff04047287 */ /* 0x000fc80008000000 */
[----:B------:R-:W-:Y:S01]  /*2780*/  ULEA UR5, UR4, UR7, 0x3 ;  /* 0x0000000704057291 */ /* 0x000fe2000f8e18ff */
[----:B------:R-:W-:-:S04]  /*2790*/  LOP3.LUT R2, R12, UR6, RZ, 0x3c, !PT ;  /* 0x000000060c027c12 */ /* 0x000fc8000f8e3cff */
[----:B-1----:R-:W-:-:S04]  /*27a0*/  SHF.L.U32 R3, R2, 0x1f, RZ ;  /* 0x0000001f02037819 */ /* 0x002fc800000006ff */
[----:B------:R-:W1:Y:S02]  /*27b0*/  SYNCS.PHASECHK.TRANS64.TRYWAIT P0, [UR5], R3 ;  /* 0x00000003ff0075a7 */ /* 0x000e640008001105 */
[----:B-1----:R-:W-:Y:S05]  /*27c0*/  @!P0 BRA `(.L_x_44) ;  /* 0x00000060009c8947 */ /* 0x002fea0003800000 */
.L_x_121:
        /* <DEDUP_REMOVED lines=9> */
.L_x_123:
        /* <DEDUP_REMOVED lines=9> */
.L_x_125:
[----:B------:R-:W-:-:S04]  /*28f0*/  UIADD3 UR4, UPT, UPT, UR4, 0x1, URZ ;  /* 0x0000000104047890 */ /* 0x000fc8000fffe0ff */
[----:B------:R-:W-:-:S04]  /*2900*/  UISETP.NE.AND UP0, UPT, UR4, 0x5, UPT ;  /* 0x000000050400788c */ /* 0x000fc8000bf05270 */
[----:B------:R-:W-:Y:S02]  /*2910*/  USEL UR5, URZ, 0x1, UP0 ;  /* 0x00000001ff057887 */ /* 0x000fe40008000000 */
[----:B------:R-:W-:-:S04]  /*2920*/  USEL UR4, UR4, URZ, UP0 ;  /* 0x000000ff04047287 */ /* 0x000fc80008000000 */
[----:B------:R-:W-:Y:S01]  /*2930*/  ULEA UR4, UR4, UR7, 0x3 ;  /* 0x0000000704047291 */ /* 0x000fe2000f8e18ff */
[----:B-1----:R-:W-:-:S04]  /*2940*/  LOP3.LUT R3, R2, UR5, RZ, 0x3c, !PT ;  /* 0x0000000502037c12 */ /* 0x002fc8000f8e3cff */
[----:B------:R-:W-:Y:S01]  /*2950*/  SHF.L.U32 R3, R3, 0x1f, RZ ;  /* 0x0000001f03037819 */ /* 0x000fe200000006ff */
[----:B------:R-:W-:-:S07]  /*2960*/  IMAD.U32 R0, RZ, RZ, UR4 ;  /* 0x00000004ff007e24 */ /* 0x000fce000f8e00ff */
.L_x_47:
[----:B-1----:R1:W2:Y:S02]  /*2970*/  SYNCS.PHASECHK.TRANS64.TRYWAIT P0, [R0+URZ], R3 ;  /* 0x00000003000075a7 */ /* 0x0022a400080011ff */
[----:B--2---:R-:W-:Y:S05]  /*2980*/  @!P0 NANOSLEEP.SYNCS 0x989680 ;  /* 0x009896800000895d */ /* 0x004fea0003900000 */
[----:B------:R-:W2:Y:S02]  /*2990*/  @!P0 SYNCS.PHASECHK.TRANS64 P0, [R0+URZ], R3 ;  /* 0x00000003000085a7 */ /* 0x000ea400080010ff */
[----:B--2---:R-:W-:Y:S05]  /*29a0*/  @P0 EXIT ;  /* 0x000000000000094d */ /* 0x004fea0003800000 */
[----:B------:R-:W-:Y:S05]  /*29b0*/  BRA `(.L_x_47) ;  /* 0xfffffffc00ec7947 */ /* 0x000fea000383ffff */
.L_x_22:
[----:B------:R-:W-:-:S04]  /*29c0*/  UISETP.NE.AND UP0, UPT, UR45, URZ, UPT ;  /* 0x000000ff2d00728c */ /* 0x000fc8000bf05270 */
[----:B------:R-:W-:-:S09]  /*29d0*/  UISETP.NE.OR UP0, UPT, UR17, 0x1, UP0 ;  /* 0x000000011100788c */ /* 0x000fd20008705670 */
[----:B------:R-:W-:Y:S05]  /*29e0*/  BRA.U UP0, `(.L_x_48) ;  /* 0x0000000500487547 */ /* 0x000fea000b800000 */
[----:B------:R-:W-:Y:S01]  /*29f0*/  ISETP.GE.U32.AND P2, PT, R0, 0x2, PT ;  /* 0x000000020000780c */ /* 0x000fe20003f46070 */
[----:B------:R-:W-:Y:S01]  /*2a00*/  IMAD.MOV.U32 R12, RZ, RZ, 0x1 ;  /* 0x00000001ff0c7424 */ /* 0x000fe200078e00ff */
[----:B------:R-:W-:Y:S02]  /*2a10*/  CS2R R10, SRZ ;  /* 0x00000000000a7805 */ /* 0x000fe4000001ff00 */
[----:B------:R-:W-:Y:S01]  /*2a20*/  CS2R R8, SRZ ;  /* 0x0000000000087805 */ /* 0x000fe2000001ff00 */
[----:B------:R-:W-:Y:S01]  /*2a30*/  UMOV UR6, 0x400 ;  /* 0x0000040000067882 */ /* 0x000fe20000000000 */
[----:B------:R-:W-:Y:S01]  /*2a40*/  UMOV UR5, URZ ;  /* 0x000000ff00057c82 */ /* 0x000fe20008000000 */
[----:B------:R-:W-:-:S12]  /*2a50*/  ULEA UR6, UR45, UR6, 0x18 ;  /* 0x000000062d067291 */ /* 0x000fd8000f8ec0ff */
.L_x_52:
[----:B------:R-:W-:Y:S02]  /*2a60*/  LEA R2, R8, UR6, 0x3 ;  /* 0x0000000608027c11 */ /* 0x000fe4000f8e18ff */
[----:B------:R-:W-:-:S03]  /*2a70*/  SHF.L.U32 R5, R9, 0x1f, RZ ;  /* 0x0000001f09057819 */ /* 0x000fc600000006ff */
[----:B------:R-:W-:Y:S01]  /*2a80*/  VIADD R4, R2, 0xf0 ;  /* 0x000000f002047836 */ /* 0x000fe20000000000 */
[----:B------:R-:W1:Y:S02]  /*2a90*/  SYNCS.PHASECHK.TRANS64.TRYWAIT P0, [R2+URZ+0xe0], R5 ;  /* 0x0000e005020075a7 */ /* 0x000e6400080011ff */
[----:B-1----:R-:W-:Y:S05]  /*2aa0*/  @!P0 BRA `(.L_x_49) ;  /* 0x00000060002c8947 */ /* 0x002fea0003800000 */
.L_x_126:
[----:B------:R-:W-:Y:S01]  /*2ab0*/  ULEA UR4, UR5, UR6, 0x3 ;  /* 0x0000000605047291 */ /* 0x000fe2000f8e18ff */
[----:B------:R-:W-:Y:S02]  /*2ac0*/  PRMT R4, RZ, 0x654, R4 ;  /* 0x00000654ff047816 */ /* 0x000fe40000000004 */
[----:B-1----:R-:W-:Y:S01]  /*2ad0*/  SHF.L.U32 R5, R12, 0x1f, RZ ;  /* 0x0000001f0c057819 */ /* 0x002fe200000006ff */
[----:B------:R-:W-:Y:S01]  /*2ae0*/  UIADD3 UR7, UPT, UPT, UR4, 0x80, URZ ;  /* 0x0000008004077890 */ /* 0x000fe2000fffe0ff */
[----:B------:R1:W-:Y:S05]  /*2af0*/  SYNCS.ARRIVE.TRANS64.RED.A1T0 RZ, [R4+URZ], RZ ;  /* 0x000000ff04ff79a7 */ /* 0x0003ea00081004ff */
[----:B------:R-:W-:Y:S01]  /*2b00*/  IMAD.U32 R7, RZ, RZ, UR7 ;  /* 0x00000007ff077e24 */ /* 0x000fe2000f8e00ff */
[----:B------:R-:W2:Y:S04]  /*2b10*/  SYNCS.PHASECHK.TRANS64.TRYWAIT P0, [UR4+0x90], R5 ;  /* 0x00009005ff0075a7 */ /* 0x000ea80008001104 */
[----:B------:R-:W-:Y:S01]  /*2b20*/  PRMT R6, R0, 0x654, R7 ;  /* 0x0000065400067816 */ /* 0x000fe20000000007 */
[----:B-1----:R-:W-:Y:S01]  /*2b30*/  @!P2 IMAD.MOV.U32 R4, RZ, RZ, 0x10 ;  /* 0x00000010ff04a424 */ /* 0x002fe200078e00ff */
[----:B--2---:R-:W-:Y:S06]  /*2b40*/  @!P0 BRA `(.L_x_50) ;  /* 0x0000006000188947 */ /* 0x004fec0003800000 */
.L_x_128:
[----:B------:R-:W-:Y:S01]  /*2b50*/  ULEA UR8, UR5, UR6, 0x4 ;  /* 0x0000000605087291 */ /* 0x000fe2000f8e20ff */
[----:B------:R-:W-:Y:S01]  /*2b60*/  SEL R3, R6, R3, !P2 ;  /* 0x0000000306037207 */ /* 0x000fe20005000000 */
[----:B------:R-:W-:Y:S01]  /*2b70*/  UIADD3 UR9, UPT, UPT, UR4, 0x80, URZ ;  /* 0x0000008004097890 */ /* 0x000fe2000fffe0ff */
[----:B-1----:R-:W-:Y:S01]  /*2b80*/  LEA R2, R11, UR6, 0x3 ;  /* 0x000000060b027c11 */ /* 0x002fe2000f8e18ff */
[----:B------:R-:W-:Y:S01]  /*2b90*/  UIADD3 UR8, UPT, UPT, UR8, 0x110, URZ ;  /* 0x0000011008087890 */ /* 0x000fe2000fffe0ff */
[----:B------:R-:W-:Y:S01]  /*2ba0*/  SHF.L.U32 R5, R10, 0x1f, RZ ;  /* 0x0000001f0a057819 */ /* 0x000fe200000006ff */
[----:B------:R1:W-:Y:S01]  /*2bb0*/  @!P2 SYNCS.ARRIVE.TRANS64.RED RZ, [R3+URZ], R4 ;  /* 0x0000000403ffa9a7 */ /* 0x0003e200080004ff */
[----:B------:R-:W-:Y:S01]  /*2bc0*/  UIADD3 UR4, UPT, UPT, UR5, 0x1, URZ ;  /* 0x0000000105047890 */ /* 0x000fe2000fffe0ff */
[----:B------:R-:W-:-:S03]  /*2bd0*/  VIADD R8, R8, 0x1 ;  /* 0x0000000108087836 */ /* 0x000fc60000000000 */
[----:B------:R-:W-:Y:S02]  /*2be0*/  UISETP.NE.AND UP0, UPT, UR4, 0x2, UPT ;  /* 0x000000020400788c */ /* 0x000fe4000bf05270 */
[----:B------:R-:W-:Y:S06]  /*2bf0*/  UGETNEXTWORKID.BROADCAST [UR8], [UR9] ;  /* 0x00000000080073ca */ /* 0x000fec0008000100 */
[----:B------:R-:W-:Y:S01]  /*2c00*/  USEL UR7, URZ, 0x1, UP0 ;  /* 0x00000001ff077887 */ /* 0x000fe20008000000 */
[----:B------:R-:W-:Y:S01]  /*2c10*/  ISETP.NE.AND P0, PT, R8, 0x2, PT ;  /* 0x000000020800780c */ /* 0x000fe20003f05270 */
[----:B------:R-:W-:Y:S01]  /*2c20*/  USEL UR5, UR4, URZ, UP0 ;  /* 0x000000ff04057287 */ /* 0x000fe20008000000 */
[----:B------:R-:W2:Y:S03]  /*2c30*/  SYNCS.PHASECHK.TRANS64.TRYWAIT P1, [R2+URZ+0x80], R5 ;  /* 0x00008005020075a7 */ /* 0x000ea600080211ff */
[----:B------:R-:W-:Y:S01]  /*2c40*/  LOP3.LUT R12, R12, UR7, RZ, 0x3c, !PT ;  /* 0x000000070c0c7c12 */ /* 0x000fe2000f8e3cff */
[----:B-12---:R-:W-:Y:S07]  /*2c50*/  @!P1 BRA `(.L_x_51) ;  /* 0x0000005c00ec9947 */ /* 0x006fee0003800000 */
.L_x_129:
[C---:B------:R-:W-:Y:S01]  /*2c60*/  LEA R4, R11.reuse, UR6, 0x4 ;  /* 0x000000060b047c11 */ /* 0x040fe2000f8e20ff */
[----:B-1----:R-:W-:Y:S01]  /*2c70*/  VIADD R2, R2, 0x90 ;  /* 0x0000009002027836 */ /* 0x002fe20000000000 */
[----:B------:R-:W-:Y:S01]  /*2c80*/  SEL R8, R8, RZ, P0 ;  /* 0x000000ff08087207 */ /* 0x000fe20000000000 */
[----:B------:R-:W-:-:S03]  /*2c90*/  VIADD R11, R11, 0x1 ;  /* 0x000000010b0b7836 */ /* 0x000fc60000000000 */
[----:B------:R-:W1:Y:S01]  /*2ca0*/  LDS.128 R4, [R4+0x110] ;  /* 0x0001100004047984 */ /* 0x000e620000000c00 */
[----:B------:R-:W-:Y:S02]  /*2cb0*/  PRMT R2, RZ, 0x654, R2 ;  /* 0x00000654ff027816 */ /* 0x000fe40000000002 */
[C---:B------:R-:W-:Y:S01]  /*2cc0*/  ISETP.NE.AND P1, PT, R11.reuse, 0x2, PT ;  /* 0x000000020b00780c */ /* 0x040fe20003f25270 */
[----:B------:R-:W-:Y:S01]  /*2cd0*/  @!PT LDS RZ, [RZ] ;  /* 0x00000000fffff984 */ /* 0x000fe20000000800 */
[----:B------:R-:W-:Y:S01]  /*2ce0*/  @!PT LDS RZ, [RZ] ;  /* 0x00000000fffff984 */ /* 0x000fe20000000800 */
[----:B------:R-:W-:Y:S01]  /*2cf0*/  @!PT LDS RZ, [RZ] ;  /* 0x00000000fffff984 */ /* 0x000fe20000000800 */
[----:B------:R-:W-:Y:S01]  /*2d00*/  @!PT LDS RZ, [RZ] ;  /* 0x00000000fffff984 */ /* 0x000fe20000000800 */
[----:B------:R2:W-:Y:S06]  /*2d10*/  MEMBAR.ALL.CTA ;  /* 0x0000000000007992 */ /* 0x0005ec0000008000 */
[----:B--2---:R-:W2:Y:S01]  /*2d20*/  FENCE.VIEW.ASYNC.S ;  /* 0x00000000000073c6 */ /* 0x004ea20000000000 */
[----:B------:R-:W-:Y:S01]  /*2d30*/  SEL R11, R11, RZ, P1 ;  /* 0x000000ff0b0b7207 */ /* 0x000fe20000800000 */
[----:B--2---:R2:W-:Y:S01]  /*2d40*/  SYNCS.ARRIVE.TRANS64.RED.A1T0 RZ, [R2+URZ], RZ ;  /* 0x000000ff02ff79a7 */ /* 0x0045e200081004ff */
[----:B-1----:R-:W-:-:S02]  /*2d50*/  LOP3.LUT P3, RZ, R6, 0x1, RZ, 0xc0, !PT ;  /* 0x0000000106ff7812 */ /* 0x002fc4000786c0ff */
[----:B------:R-:W-:-:S04]  /*2d60*/  SEL R5, RZ, 0x1, P1 ;  /* 0x00000001ff057807 */ /* 0x000fc80000800000 */
[----:B------:R-:W-:Y:S02]  /*2d70*/  LOP3.LUT R10, R10, R5, RZ, 0x3c, !PT ;  /* 0x000000050a0a7212 */ /* 0x000fe400078e3cff */
[----:B--2---:R-:W-:-:S04]  /*2d80*/  SEL R2, RZ, 0x1, P0 ;  /* 0x00000001ff027807 */ /* 0x004fc80000000000 */
[----:B------:R-:W-:Y:S01]  /*2d90*/  LOP3.LUT R9, R9, R2, RZ, 0x3c, !PT ;  /* 0x0000000209097212 */ /* 0x000fe200078e3cff */
[----:B------:R-:W-:Y:S06]  /*2da0*/  @P3 BRA `(.L_x_52) ;  /* 0xfffffffc002c3947 */ /* 0x000fec000383ffff */
[----:B------:R-:W-:Y:S01]  /*2db0*/  ULEA UR4, UR5, UR6, 0x3 ;  /* 0x0000000605047291 */ /* 0x000fe2000f8e18ff */
[----:B------:R-:W-:-:S08]  /*2dc0*/  SHF.L.U32 R3, R12, 0x1f, RZ ;  /* 0x0000001f0c037819 */ /* 0x000fd000000006ff */
[----:B------:R-:W1:Y:S02]  /*2dd0*/  SYNCS.PHASECHK.TRANS64 P0, [UR4+0x90], R3 ;  /* 0x00009003ff0075a7 */ /* 0x000e640008001004 */
[----:B-1----:R-:W-:Y:S05]  /*2de0*/  @P0 BRA `(.L_x_53) ;  /* 0x0000000000080947 */ /* 0x002fea0003800000 */
[----:B------:R-:W1:Y:S02]  /*2df0*/  SYNCS.PHASECHK.TRANS64.TRYWAIT P0, [UR4+0x90], R3 ;  /* 0x00009003ff0075a7 */ /* 0x000e640008001104 */
[----:B-1----:R-:W-:Y:S05]  /*2e00*/  @!P0 BRA `(.L_x_54) ;  /* 0x0000005c00948947 */ /* 0x002fea0003800000 */
.L_x_53:
[----:B------:R-:W-:-:S04]  /*2e10*/  UIADD3 UR7, UPT, UPT, UR5, 0x1, URZ ;  /* 0x0000000105077890 */ /* 0x000fc8000fffe0ff */
[----:B------:R-:W-:-:S04]  /*2e20*/  UISETP.NE.AND UP0, UPT, UR7, 0x2, UPT ;  /* 0x000000020700788c */ /* 0x000fc8000bf05270 */
[----:B------:R-:W-:Y:S02]  /*2e30*/  USEL UR8, URZ, 0x1, UP0 ;  /* 0x00000001ff087887 */ /* 0x000fe40008000000 */
[----:B------:R-:W-:-:S04]  /*2e40*/  USEL UR7, UR7, URZ, UP0 ;  /* 0x000000ff07077287 */ /* 0x000fc80008000000 */
[----:B------:R-:W-:Y:S01]  /*2e50*/  ULEA UR7, UR7, UR6, 0x3 ;  /* 0x0000000607077291 */ /* 0x000fe2000f8e18ff */
[----:B-1----:R-:W-:-:S04]  /*2e60*/  LOP3.LUT R3, R12, UR8, RZ, 0x3c, !PT ;  /* 0x000000080c037c12 */ /* 0x002fc8000f8e3cff */
[----:B------:R-:W-:-:S04]  /*2e70*/  SHF.L.U32 R0, R3, 0x1f, RZ ;  /* 0x0000001f03007819 */ /* 0x000fc800000006ff */
[----:B------:R-:W1:Y:S02]  /*2e80*/  SYNCS.PHASECHK.TRANS64 P0, [UR7+0x90], R0 ;  /* 0x00009000ff0075a7 */ /* 0x000e640008001007 */
[----:B-1----:R-:W-:Y:S05]  /*2e90*/  @P0 EXIT ;  /* 0x000000000000094d */ /* 0x002fea0003800000 */
[----:B------:R-:W-:Y:S02]  /*2ea0*/  SHF.L.U32 R3, R3, 0x1f, RZ ;  /* 0x0000001f03037819 */ /* 0x000fe400000006ff */
[----:B------:R-:W-:-:S07]  /*2eb0*/  MOV R0, UR7 ;  /* 0x0000000700007c02 */ /* 0x000fce0008000f00 */
.L_x_55:
[----:B-1----:R1:W2:Y:S02]  /*2ec0*/  SYNCS.PHASECHK.TRANS64.TRYWAIT P0, [R0+URZ+0x90], R3 ;  /* 0x00009003000075a7 */ /* 0x0022a400080011ff */
[----:B--2---:R-:W-:Y:S05]  /*2ed0*/  @!P0 NANOSLEEP.SYNCS 0x989680 ;  /* 0x009896800000895d */ /* 0x004fea0003900000 */
[----:B------:R-:W2:Y:S02]  /*2ee0*/  @!P0 SYNCS.PHASECHK.TRANS64 P0, [R0+URZ+0x90], R3 ;  /* 0x00009003000085a7 */ /* 0x000ea400080010ff */
[----:B--2---:R-:W-:Y:S05]  /*2ef0*/  @P0 EXIT ;  /* 0x000000000000094d */ /* 0x004fea0003800000 */
[----:B------:R-:W-:Y:S05]  /*2f00*/  BRA `(.L_x_55) ;  /* 0xfffffffc00ec7947 */ /* 0x000fea000383ffff */
.L_x_48:
[----:B------:R-:W-:Y:S05]  /*2f10*/  BRA.U UP4, `(.L_x_56) ;  /* 0x0000000d04847547 */ /* 0x000fea000b800000 */
[----:B------:R-:W-:Y:S01]  /*2f20*/  UMOV UR4, 0x40 ;  /* 0x0000004000047882 */ /* 0x000fe20000000000 */
[----:B------:R-:W-:Y:S01]  /*2f30*/  NOP ;  /* 0x0000000000007918 */ /* 0x000fe20000000000 */
[----:B------:R-:W-:Y:S01]  /*2f40*/  ULEA UR5, UR45, UR4, 0x18 ;  /* 0x000000042d057291 */ /* 0x000fe2000f8ec0ff */
[----:B------:R-:W-:Y:S02]  /*2f50*/  UMOV UR6, 0x400 ;  /* 0x0000040000067882 */ /* 0x000fe40000000000 */
[----:B------:R-:W-:-:S06]  /*2f60*/  ULEA UR6, UR45, UR6, 0x18 ;  /* 0x000000062d067291 */ /* 0x000fcc000f8ec0ff */
[----:B------:R-:W1:Y:S02]  /*2f70*/  LDS.U8 R0, [UR5+0x1c] ;  /* 0x00001c05ff007984 */ /* 0x000e640008000000 */
[----:B-1----:R-:W-:-:S13]  /*2f80*/  ISETP.NE.AND P0, PT, R0, RZ, PT ;  /* 0x000000ff0000720c */ /* 0x002fda0003f05270 */
[----:B------:R-:W-:Y:S05]  /*2f90*/  @P0 BRA `(.L_x_57) ;  /* 0x0000000000580947 */ /* 0x000fea0003800000 */
[----:B------:R-:W-:-:S13]  /*2fa0*/  ELECT P0, URZ, PT ;  /* 0x0000000000ff782f */ /* 0x000fda0003800000 */
[----:B------:R-:W-:Y:S05]  /*2fb0*/  @!P0 BRA `(.L_x_58) ;  /* 0x0000000000608947 */ /* 0x000fea0003800000 */
[----:B------:R-:W-:Y:S01]  /*2fc0*/  UMOV UR4, 0x10 ;  /* 0x0000001000047882 */ /* 0x000fe20000000000 */
[----:B------:R-:W-:Y:S01]  /*2fd0*/  HFMA2 R0, -RZ, RZ, 0, 5.9604644775390625e-08 ;  /* 0x00000001ff007431 */ /* 0x000fe200000001ff */
[----:B------:R-:W-:-:S03]  /*2fe0*/  MOV R3, 0xffff ;  /* 0x0000ffff00037802 */ /* 0x000fc60000000f00 */
[----:B------:R-:W-:Y:S04]  /*2ff0*/  DEPBAR.LE SB1, 0x36 ;  /* 0x00009d800000791a */ /* 0x000fe80000000000 */
[----:B------:R-:W1:Y:S02]  /*3000*/  UTCATOMSWS.FIND_AND_SET.ALIGN UP0, UR4, UR4 ;  /* 0x00000004000475e3 */ /* 0x000e640008000800 */
[----:B-1----:R-:W-:Y:S01]  /*3010*/  MOV R4, UR4 ;  /* 0x0000000400047c02 */ /* 0x002fe20008000f00 */
[----:B------:R-:W-:Y:S06]  /*3020*/  BRA.U UP0, `(.L_x_59) ;  /* 0x0000000100187547 */ /* 0x000fec000b800000 */
.L_x_60:
[----:B------:R-:W-:Y:S05]  /*3030*/  NANOSLEEP 0x64 ;  /* 0x000000640000795d */ /* 0x000fea0003800000 */
[----:B------:R-:W-:-:S05]  /*3040*/  UMOV UR4, 0x10 ;  /* 0x0000001000047882 */ /* 0x000fca0000000000 */
[----:B------:R-:W-:Y:S04]  /*3050*/  DEPBAR.LE SB1, 0x36 ;  /* 0x00009d800000791a */ /* 0x000fe80000000000 */
[----:B------:R-:W1:Y:S02]  /*3060*/  UTCATOMSWS.FIND_AND_SET.ALIGN UP0, UR4, UR4 ;  /* 0x00000004000475e3 */ /* 0x000e640008000800 */
[----:B-1----:R-:W-:Y:S01]  /*3070*/  MOV R4, UR4 ;  /* 0x0000000400047c02 */ /* 0x002fe20008000f00 */
[----:B------:R-:W-:Y:S05]  /*3080*/  BRA.U !UP0, `(.L_x_60) ;  /* 0xfffffffd08e87547 */ /* 0x000fea000b83ffff */
.L_x_59:
[-C--:B------:R-:W-:Y:S02]  /*3090*/  SHF.L.U32 R3, R3, R4.reuse, RZ ;  /* 0x0000000403037219 */ /* 0x080fe400000006ff */
[----:B------:R-:W-:Y:S01]  /*30a0*/  SHF.L.U32 R0, R0, R4, RZ ;  /* 0x0000000400007219 */ /* 0x000fe200000006ff */
[----:B------:R-:W-:Y:S02]  /*30b0*/  IMAD.SHL.U32 R4, R4, 0x20, RZ ;  /* 0x0000002004047824 */ /* 0x000fe400078e00ff */
[----:B------:R1:W-:Y:S04]  /*30c0*/  ATOMS.OR RZ, [UR5+0x14], R3 ;  /* 0x00001403ffff798c */ /* 0x0003e8000b000005 */
[----:B------:R1:W-:Y:S04]  /*30d0*/  ATOMS.OR RZ, [UR5+0x18], R0 ;  /* 0x00001800ffff798c */ /* 0x0003e8000b000005 */
[----:B------:R1:W-:Y:S01]  /*30e0*/  STS [UR6+0x130], R4 ;  /* 0x00013004ff007988 */ /* 0x0003e20008000806 */
[----:B------:R-:W-:Y:S05]  /*30f0*/  BRA `(.L_x_58) ;  /* 0x0000000000107947 */ /* 0x000fea0003800000 */
.L_x_57:
[----:B------:R-:W-:Y:S02]  /*3100*/  MOV R0, 0xffffffff ;  /* 0xffffffff00007802 */ /* 0x000fe40000000f00 */
[----:B------:R-:W-:-:S03]  /*3110*/  MOV R4, 0x3140 ;  /* 0x0000314000047802 */ /* 0x000fc60000000f00 */
[----:B------:R1:W-:Y:S04]  /*3120*/  STS [UR6+0x130], R0 ;  /* 0x00013000ff007988 */ /* 0x0003e80008000806 */
[----:B-1---5:R-:W-:Y:S05]  /*3130*/  CALL.REL.NOINC `($__internal_1_$__cuda_sm10x_tcgen05_guardrail_trap_phase_invalid_during_alloc) ;  /* 0x0000006000547944 */ /* 0x022fea0003c00000 */
.L_x_58:
[----:B------:R-:W-:Y:S05]  /*3140*/  WARPSYNC.ALL ;  /* 0x0000000000007948 */ /* 0x000fea0003800000 */
[----:B------:R-:W2:Y:S01]  /*3150*/  S2UR UR4, SR_CgaCtaId ;  /* 0x00000000000479c3 */ /* 0x000ea20000008800 */
[----:B------:R-:W-:Y:S01]  /*3160*/  UMOV UR17, 0x400 ;  /* 0x0000040000117882 */ /* 0x000fe20000000000 */
[----:B------:R-:W-:-:S06]  /*3170*/  NOP ;  /* 0x0000000000007918 */ /* 0x000fcc0000000000 */
[----:B------:R-:W-:Y:S06]  /*3180*/  BAR.ARV 0x6, 0xa0 ;  /* 0x0182800000007b1d */ /* 0x000fec0000002000 */
[----:B------:R-:W3:Y:S01]  /*3190*/  LDCU UR5, c[0x0][0x38c] ;  /* 0x00007180ff0577ac */ /* 0x000ee20008000800 */
[----:B------:R-:W-:Y:S01]  /*31a0*/  LOP3.LUT R2, R2, 0xffff, RZ, 0xc0, !PT ;  /* 0x0000ffff02027812 */ /* 0x000fe200078ec0ff */
[----:B------:R-:W-:Y:S01]  /*31b0*/  IMAD.MOV.U32 R11, RZ, RZ, 0x1 ;  /* 0x00000001ff0b7424 */ /* 0x000fe200078e00ff */
[----:B------:R-:W-:Y:S01]  /*31c0*/  CS2R R8, SRZ ;  /* 0x0000000000087805 */ /* 0x000fe2000001ff00 */
[----:B------:R-:W4:Y:S01]  /*31d0*/  LDCU UR8, c[0x0][0x38c] ;  /* 0x00007180ff0877ac */ /* 0x000f220008000800 */
[----:B------:R-:W-:Y:S01]  /*31e0*/  R2UR UR19, R2 ;  /* 0x00000000021372ca */ /* 0x000fe200000e0000 */
[----:B------:R-:W-:Y:S01]  /*31f0*/  IMAD.MOV.U32 R10, RZ, RZ, RZ ;  /* 0x000000ffff0a7224 */ /* 0x000fe200078e00ff */
[----:B------:R-:W-:Y:S01]  /*3200*/  UMOV UR23, URZ ;  /* 0x000000ff00177c82 */ /* 0x000fe20008000000 */
[----:B------:R-:W-:Y:S01]  /*3210*/  UMOV UR14, URZ ;  /* 0x000000ff000e7c82 */ /* 0x000fe20008000000 */
[----:B--2---:R-:W-:Y:S01]  /*3220*/  ULEA UR17, UR4, UR17, 0x18 ;  /* 0x0000001104117291 */ /* 0x004fe2000f8ec0ff */
[----:B------:R-:W-:Y:S01]  /*3230*/  UMOV UR26, 0x0 ;  /* 0x00000000001a7882 */ /* 0x000fe20000000000 */
[----:B------:R-:W-:-:S02]  /*3240*/  UMOV UR27, 0x8200010 ;  /* 0x08200010001b7882 */ /* 0x000fc40000000000 */
[----:B------:R-:W-:Y:S02]  /*3250*/  UIADD3 UR6, UPT, UPT, UR17, 0x8400, URZ ;  /* 0x0000840011067890 */ /* 0x000fe4000fffe0ff */
[----:B------:R-:W-:Y:S02]  /*3260*/  UIADD3 UR7, UPT, UPT, UR17, 0x12400, URZ ;  /* 0x0001240011077890 */ /* 0x000fe4000fffe0ff */
[----:B---3--:R-:W-:Y:S01]  /*3270*/  UIADD3 UR5, UPT, UPT, UR5, 0x3f, URZ ;  /* 0x0000003f05057890 */ /* 0x008fe2000fffe0ff */
[----:B-1----:R-:W1:Y:S01]  /*3280*/  LDS R0, [UR17+0x130] ;  /* 0x00013011ff007984 */ /* 0x002e620008000800 */
[----:B------:R-:W-:Y:S02]  /*3290*/  USHF.R.U32.HI UR6, URZ, 0x4, UR6 ;  /* 0x00000004ff067899 */ /* 0x000fe40008011606 */
[----:B------:R-:W-:Y:S02]  /*32a0*/  USHF.R.S32.HI UR4, URZ, 0x1f, UR5 ;  /* 0x0000001fff047899 */ /* 0x000fe40008011405 */
[----:B------:R-:W-:-:S02]  /*32b0*/  ULOP3.LUT UR6, UR6, 0x3fff, URZ, 0xc0, !UPT ;  /* 0x00003fff06067892 */ /* 0x000fc4000f8ec0ff */
[----:B------:R-:W-:Y:S02]  /*32c0*/  ULEA.HI UR4, UR4, UR5, URZ, 0x6 ;  /* 0x0000000504047291 */ /* 0x000fe4000f8f30ff */
[----:B------:R-:W-:Y:S02]  /*32d0*/  USHF.R.U32.HI UR5, URZ, 0x4, UR7 ;  /* 0x00000004ff057899 */ /* 0x000fe40008011607 */
[----:B------:R-:W-:Y:S02]  /*32e0*/  USHF.R.S32.HI UR28, URZ, 0x6, UR4 ;  /* 0x00000006ff1c7899 */ /* 0x000fe40008011404 */
[----:B------:R-:W-:Y:S02]  /*32f0*/  ULOP3.LUT UR5, UR5, 0x3fff, URZ, 0xc0, !UPT ;  /* 0x00003fff05057892 */ /* 0x000fe4000f8ec0ff */
[----:B------:R-:W-:Y:S02]  /*3300*/  UISETP.LT.AND UP0, UPT, UR28, 0x1, UPT ;  /* 0x000000011c00788c */ /* 0x000fe4000bf01270 */
[----:B------:R-:W-:-:S02]  /*3310*/  ULOP3.LUT UR20, UR6, 0x10000, URZ, 0xfc, !UPT ;  /* 0x0001000006147892 */ /* 0x000fc4000f8efcff */
[----:B------:R-:W-:Y:S02]  /*3320*/  USEL UR29, UR28, 0x1, !UP0 ;  /* 0x000000011c1d7887 */ /* 0x000fe4000c000000 */
[----:B------:R-:W-:Y:S02]  /*3330*/  ULOP3.LUT UR21, UR5, 0x10000, URZ, 0xfc, !UPT ;  /* 0x0001000005157892 */ /* 0x000fe4000f8efcff */
[----:B------:R-:W-:Y:S02]  /*3340*/  UIADD3 UR29, UPT, UPT, -UR29, URZ, URZ ;  /* 0x000000ff1d1d7290 */ /* 0x000fe4000fffe1ff */
[----:B----4-:R-:W-:Y:S01]  /*3350*/  UISETP.GE.AND UP4, UPT, UR8, 0x1, UPT ;  /* 0x000000010800788c */ /* 0x010fe2000bf86270 */
[----:B------:R-:W-:Y:S01]  /*3360*/  UMOV UR24, 0x0 ;  /* 0x0000000000187882 */ /* 0x000fe20000000000 */
[----:B------:R-:W-:Y:S01]  /*3370*/  UMOV UR25, 0x8200010 ;  /* 0x0820001000197882 */ /* 0x000fe20000000000 */
[----:B-1----:R-:W-:-:S15]  /*3380*/  R2UR UR30, R0 ;  /* 0x00000000001e72ca */ /* 0x002fde00000e0000 */
.L_x_67:
[----:B------:R-:W-:Y:S02]  /*3390*/  LEA R0, R10, UR17, 0x3 ;  /* 0x000000110a007c11 */ /* 0x000fe4000f8e18ff */
[----:B------:R-:W-:Y:S02]  /*33a0*/  SHF.L.U32 R5, R9, 0x1f, RZ ;  /* 0x0000001f09057819 */ /* 0x000fe400000006ff */
[----:B------:R-:W-:Y:S01]  /*33b0*/  PLOP3.LUT P0, PT, PT, PT, UP4, 0x80, 0x8 ;  /* 0x000000000008781c */ /* 0x000fe20003f0f048 */
[----:B------:R-:W-:Y:S01]  /*33c0*/  VIADD R3, R0, 0x90 ;  /* 0x0000009000037836 */ /* 0x000fe20000000000 */
[----:B-1----:R-:W1:Y:S02]  /*33d0*/  SYNCS.PHASECHK.TRANS64.TRYWAIT P1, [R0+URZ+0x80], R5 ;  /* 0x00008005000075a7 */ /* 0x002e6400080211ff */
[----:B-1-3--:R-:W-:Y:S09]  /*33e0*/  @!P1 BRA `(.L_x_61) ;  /* 0x0000005800349947 */ /* 0x00aff20003800000 */
.L_x_131:
[----:B------:R-:W-:Y:S01]  /*33f0*/  LEA R4, R10, UR17, 0x4 ;  /* 0x000000110a047c11 */ /* 0x000fe2000f8e20ff */
[----:B------:R-:W-:Y:S01]  /*3400*/  @UP4 ULEA UR4, UR14, UR17, 0x3 ;  /* 0x000000110e044291 */ /* 0x000fe2000f8e18ff */
[----:B------:R-:W-:Y:S01]  /*3410*/  PLOP3.LUT P2, PT, PT, PT, PT, 0x80, 0x8 ;  /* 0x000000000008781c */ /* 0x000fe20003f4f070 */
[----:B------:R-:W-:Y:S01]  /*3420*/  ULEA UR22, UR23, UR17, 0x3 ;  /* 0x0000001117167291 */ /* 0x000fe2000f8e18ff */
[----:B------:R-:W-:Y:S01]  /*3430*/  PRMT R3, RZ, 0x654, R3 ;  /* 0x00000654ff037816 */ /* 0x000fe20000000003 */
[----:B------:R-:W-:Y:S01]  /*3440*/  ULEA UR18, UR23, UR30, 0x7 ;  /* 0x0000001e17127291 */ /* 0x000fe2000f8e38ff */
[----:B-1----:R-:W1:Y:S01]  /*3450*/  LDS.128 R4, [R4+0x110] ;  /* 0x0001100004047984 */ /* 0x002e620000000c00 */
[----:B------:R-:W-:Y:S02]  /*3460*/  @P0 SHF.L.U32 R2, R8, 0x1f, RZ ;  /* 0x0000001f08020819 */ /* 0x000fe400000006ff */
[----:B------:R-:W-:Y:S01]  /*3470*/  SHF.L.U32 R0, R11, 0x1f, RZ ;  /* 0x0000001f0b007819 */ /* 0x000fe200000006ff */
[----:B------:R-:W-:Y:S01]  /*3480*/  @!PT LDS RZ, [RZ] ;  /* 0x00000000fffff984 */ /* 0x000fe20000000800 */
[----:B------:R-:W-:Y:S01]  /*3490*/  @!PT LDS RZ, [RZ] ;  /* 0x00000000fffff984 */ /* 0x000fe20000000800 */
[----:B------:R-:W-:Y:S01]  /*34a0*/  @!PT LDS RZ, [RZ] ;  /* 0x00000000fffff984 */ /* 0x000fe20000000800 */
[----:B------:R-:W-:Y:S01]  /*34b0*/  @!PT LDS RZ, [RZ] ;  /* 0x00000000fffff984 */ /* 0x000fe20000000800 */
[----:B------:R2:W-:Y:S06]  /*34c0*/  MEMBAR.ALL.CTA ;  /* 0x0000000000007992 */ /* 0x0005ec0000008000 */
[----:B--2---:R-:W2:Y:S02]  /*34d0*/  FENCE.VIEW.ASYNC.S ;  /* 0x00000000000073c6 */ /* 0x004ea40000000000 */
[----:B--2---:R2:W-:Y:S01]  /*34e0*/  SYNCS.ARRIVE.TRANS64.RED.A1T0 RZ, [R3+URZ], RZ ;  /* 0x000000ff03ff79a7 */ /* 0x0045e200081004ff */
[----:B------:R2:W3:Y:S01]  /*34f0*/  @P0 SYNCS.PHASECHK.TRANS64.TRYWAIT P2, [UR4], R2 ;  /* 0x00000002ff0005a7 */ /* 0x0004e20008041104 */
[----:B-1----:R-:W-:Y:S01]  /*3500*/  LOP3.LUT P1, RZ, R6, 0x1, RZ, 0xc0, !PT ;  /* 0x0000000106ff7812 */ /* 0x002fe2000782c0ff */
[----:B------:R-:W1:Y:S02]  /*3510*/  SYNCS.PHASECHK.TRANS64.TRYWAIT P0, [UR22+0xc0], R0 ;  /* 0x0000c000ff0075a7 */ /* 0x000e640008001116 */
[----:B-123--:R-:W-:Y:S10]  /*3520*/  @!P0 BRA `(.L_x_62) ;  /* 0x0000005400f88947 */ /* 0x00eff40003800000 */
.L_x_133:
[----:B------:R-:W-:Y:S01]  /*3530*/  IADD3 R10, PT, PT, R10, 0x1, RZ ;  /* 0x000000010a0a7810 */ /* 0x000fe20007ffe0ff */
[----:B------:R-:W-:Y:S06]  /*3540*/  BRA.U !UP4, `(.L_x_63) ;  /* 0x000000010c987547 */ /* 0x000fec000b800000 */
[----:B------:R-:W-:Y:S01]  /*3550*/  UPLOP3.LUT UP2, UPT, UPT, UPT, UPT, 0x40, 0x4 ;  /* 0x000000000004789c */ /* 0x000fe20003f4e870 */
[----:B------:R-:W-:Y:S01]  /*3560*/  UMOV UR16, UR29 ;  /* 0x0000001d00107c82 */ /* 0x000fe20008000000 */
[----:B------:R-:W-:Y:S01]  /*3570*/  UMOV UR15, UR28 ;  /* 0x0000001c000f7c82 */ /* 0x000fe20008000000 */
[----:B------:R-:W-:-:S08]  /*3580*/  UMOV UR6, UR14 ;  /* 0x0000000e00067c82 */ /* 0x000fd00008000000 */
.L_x_66:
[----:B------:R-:W-:Y:S02]  /*3590*/  UIADD3 UR16, UPT, UPT, UR16, 0x1, URZ ;  /* 0x0000000110107890 */ /* 0x000fe4000fffe0ff */
[----:B--2---:R-:W-:Y:S02]  /*35a0*/  ULEA UR5, UR6, UR17, 0x3 ;  /* 0x0000001106057291 */ /* 0x004fe4000f8e18ff */
[----:B------:R-:W-:Y:S01]  /*35b0*/  UISETP.NE.AND UP3, UPT, UR16, URZ, UPT ;  /* 0x000000ff1000728c */ /* 0x000fe2000bf65270 */
[----:B---3--:R-:W-:Y:S10]  /*35c0*/  @P2 BRA `(.L_x_64) ;  /* 0x00000000000c2947 */ /* 0x008ff40003800000 */
[----:B-1----:R-:W-:Y:S04]  /*35d0*/  SHF.L.U32 R3, R8, 0x1f, RZ ;  /* 0x0000001f08037819 */ /* 0x002fe800000006ff */
[----:B------:R-:W1:Y:S02]  /*35e0*/  SYNCS.PHASECHK.TRANS64.TRYWAIT P0, [UR5], R3 ;  /* 0x00000003ff0075a7 */ /* 0x000e640008001105 */
[----:B-1----:R-:W-:Y:S05]  /*35f0*/  @!P0 BRA `(.L_x_65) ;  /* 0x0000005400dc8947 */ /* 0x002fea0003800000 */
.L_x_64:
[----:B------:R-:W-:Y:S01]  /*3600*/  UISETP.NE.AND UP0, UPT, UR15, 0x1, UPT ;  /* 0x000000010f00788c */ /* 0x000fe2000bf05270 */
[----:B------:R-:W-:Y:S01]  /*3610*/  PLOP3.LUT P2, PT, PT, PT, PT, 0x80, 0x8 ;  /* 0x000000000008781c */ /* 0x000fe20003f4f070 */
[----:B------:R-:W-:Y:S02]  /*3620*/  UIADD3 UR4, UPT, UPT, UR6, 0x1, URZ ;  /* 0x0000000106047890 */ /* 0x000fe4000fffe0ff */
[----:B------:R-:W-:Y:S02]  /*3630*/  ULEA UR12, UR6, UR21, 0x9 ;  /* 0x00000015060c7291 */ /* 0x000fe4000f8e48ff */
[----:B------:R-:W-:Y:S01]  /*3640*/  UISETP.NE.AND UP1, UPT, UR4, 0x5, UPT ;  /* 0x000000050400788c */ /* 0x000fe2000bf25270 */
[----:B------:R-:W-:Y:S01]  /*3650*/  PLOP3.LUT P0, PT, PT, PT, UP0, 0x80, 0x8 ;  /* 0x000000000008781c */ /* 0x000fe20003f0f008 */
[----:B------:R-:W-:Y:S02]  /*3660*/  UIADD3 UR10, UPT, UPT, UR12, 0x2, URZ ;  /* 0x000000020c0a7890 */ /* 0x000fe4000fffe0ff */
[----:B------:R-:W-:Y:S02]  /*3670*/  USEL UR7, URZ, 0x1, UP1 ;  /* 0x00000001ff077887 */ /* 0x000fe40008800000 */
[----:B------:R-:W-:Y:S02]  /*3680*/  USEL UR14, UR4, URZ, UP1 ;  /* 0x000000ff040e7287 */ /* 0x000fe40008800000 */
[----:B------:R-:W-:Y:S02]  /*3690*/  UIADD3 UR15, UPT, UPT, UR15, -0x1, URZ ;  /* 0xffffffff0f0f7890 */ /* 0x000fe4000fffe0ff */
[----:B------:R-:W-:Y:S01]  /*36a0*/  @UP0 ULEA UR4, UR14, UR17, 0x3 ;  /* 0x000000110e040291 */ /* 0x000fe2000f8e18ff */
[----:B------:R-:W-:Y:S01]  /*36b0*/  LOP3.LUT R8, R8, UR7, RZ, 0x3c, !PT ;  /* 0x0000000708087c12 */ /* 0x000fe2000f8e3cff */
[----:B------:R-:W-:Y:S01]  /*36c0*/  UIADD3 UR7, UPT, UPT, UR5, 0x28, URZ ;  /* 0x0000002805077890 */ /* 0x000fe2000fffe0ff */
[----:B------:R-:W-:Y:S02]  /*36d0*/  UMOV UR13, 0x80004020 ;  /* 0x80004020000d7882 */ /* 0x000fe40000000000 */
[----:B-1----:R-:W-:Y:S01]  /*36e0*/  @P0 SHF.L.U32 R0, R8, 0x1f, RZ ;  /* 0x0000001f08000819 */ /* 0x002fe200000006ff */
[----:B------:R-:W-:Y:S01]  /*36f0*/  UMOV UR5, 0x80004020 ;  /* 0x8000402000057882 */ /* 0x000fe20000000000 */
[----:B------:R-:W-:Y:S01]  /*3700*/  UMOV UR11, 0x80004020 ;  /* 0x80004020000b7882 */ /* 0x000fe20000000000 */
[----:B------:R-:W-:Y:S01]  /*3710*/  UMOV UR9, 0x80004020 ;  /* 0x8000402000097882 */ /* 0x000fe20000000000 */
[----:B------:R2:W3:Y:S01]  /*3720*/  @P0 SYNCS.PHASECHK.TRANS64.TRYWAIT P2, [UR4], R0 ;  /* 0x00000000ff0005a7 */ /* 0x0004e20008041104 */
[----:B------:R-:W-:Y:S03]  /*3730*/  ULEA UR4, UR6, UR20, 0x9 ;  /* 0x0000001406047291 */ /* 0x000fe6000f8e48ff */
[----:B------:R-:W-:Y:S01]  /*3740*/  UMOV UR6, UR14 ;  /* 0x0000000e00067c82 */ /* 0x000fe20008000000 */
[----:B------:R-:W-:Y:S05]  /*3750*/  UIADD3 UR8, UPT, UPT, UR4, 0x2, URZ ;  /* 0x0000000204087890 */ /* 0x000fea000fffe0ff */
[----:B------:R2:W-:Y:S01]  /*3760*/  UTCQMMA gdesc[UR4], gdesc[UR12], tmem[UR18], tmem[UR26], idesc[UR27], UP2 ;  /* 0x00ff1a0c040075ea */ /* 0x0005e20009000312 */
[----:B------:R-:W-:Y:S03]  /*3770*/  UPLOP3.LUT UP2, UPT, UPT, UPT, UPT, 0x80, 0x8 ;  /* 0x000000000008789c */ /* 0x000fe60003f4f070 */
[----:B------:R2:W-:Y:S01]  /*3780*/  UTCQMMA gdesc[UR8], gdesc[UR10], tmem[UR18], tmem[UR24], idesc[UR25], UPT ;  /* 0x00ff180a080075ea */ /* 0x0005e2000b800312 */
[----:B------:R2:W-:Y:S01]  /*3790*/  UTCBAR.MULTICAST [UR7], URZ, UR19 ;  /* 0x000000ff070073e9 */ /* 0x0005e20008000813 */
[----:B------:R-:W-:Y:S06]  /*37a0*/  BRA.U UP3, `(.L_x_66) ;  /* 0xfffffffd03787547 */ /* 0x000fec000b83ffff */
.L_x_63:
[----:B--2---:R-:W-:Y:S01]  /*37b0*/  UIADD3 UR4, UPT, UPT, UR23, 0x1, URZ ;  /* 0x0000000117047890 */ /* 0x004fe2000fffe0ff */
[C---:B------:R-:W-:Y:S01]  /*37c0*/  ISETP.NE.AND P0, PT, R10.reuse, 0x2, PT ;  /* 0x000000020a00780c */ /* 0x040fe20003f05270 */
[----:B------:R-:W-:Y:S02]  /*37d0*/  UIADD3 UR5, UPT, UPT, UR22, 0xa0, URZ ;  /* 0x000000a016057890 */ /* 0x000fe4000fffe0ff */
[----:B------:R-:W-:Y:S01]  /*37e0*/  UISETP.NE.AND UP0, UPT, UR4, 0x4, UPT ;  /* 0x000000040400788c */ /* 0x000fe2000bf05270 */
[----:B-1----:R-:W-:Y:S02]  /*37f0*/  SEL R0, RZ, 0x1, P0 ;  /* 0x00000001ff007807 */ /* 0x002fe40000000000 */
[----:B------:R-:W-:Y:S01]  /*3800*/  SEL R10, R10, RZ, P0 ;  /* 0x000000ff0a0a7207 */ /* 0x000fe20000000000 */
[----:B------:R-:W-:Y:S01]  /*3810*/  USEL UR6, URZ, 0x1, UP0 ;  /* 0x00000001ff067887 */ /* 0x000fe20008000000 */
[----:B------:R-:W-:Y:S01]  /*3820*/  LOP3.LUT R9, R9, R0, RZ, 0x3c, !PT ;  /* 0x0000000009097212 */ /* 0x000fe200078e3cff */
[----:B------:R-:W-:Y:S01]  /*3830*/  USEL UR23, UR4, URZ, UP0 ;  /* 0x000000ff04177287 */ /* 0x000fe20008000000 */
[----:B------:R1:W-:Y:S03]  /*3840*/  UTCBAR [UR5], URZ ;  /* 0x000000ff050073e9 */ /* 0x0003e600080000ff */
[----:B------:R-:W-:Y:S01]  /*3850*/  LOP3.LUT R11, R11, UR6, RZ, 0x3c, !PT ;  /* 0x000000060b0b7c12 */ /* 0x000fe2000f8e3cff */
[----:B------:R-:W-:Y:S07]  /*3860*/  @P1 BRA `(.L_x_67) ;  /* 0xfffffff800c81947 */ /* 0x000fee000383ffff */
[----:B------:R-:W2:Y:S01]  /*3870*/  S2UR UR8, SR_CgaCtaId ;  /* 0x00000000000879c3 */ /* 0x000ea20000008800 */
[----:B------:R-:W-:Y:S01]  /*3880*/  ELECT P0, URZ, PT ;  /* 0x0000000000ff782f */ /* 0x000fe20003800000 */
[----:B------:R-:W-:Y:S01]  /*3890*/  IMAD.MOV.U32 R0, RZ, RZ, 0x1 ;  /* 0x00000001ff007424 */ /* 0x000fe200078e00ff */
[----:B------:R-:W-:Y:S01]  /*38a0*/  UIADD3 UR17, UPT, UPT, UR17, 0xc0, URZ ;  /* 0x000000c011117890 */ /* 0x000fe2000fffe0ff */
[----:B------:R-:W-:Y:S01]  /*38b0*/  SHF.L.U32 R3, R11, 0x1f, RZ ;  /* 0x0000001f0b037819 */ /* 0x000fe200000006ff */
[----:B------:R-:W-:-:S03]  /*38c0*/  UMOV UR4, 0x40 ;  /* 0x0000004000047882 */ /* 0x000fc60000000000 */
[----:B------:R-:W-:Y:S01]  /*38d0*/  UVIRTCOUNT.DEALLOC.SMPOOL 0x80 ;  /* 0x000000800000784c */ /* 0x000fe20000000000 */
[----:B--2---:R-:W-:Y:S02]  /*38e0*/  ULEA UR8, UR8, UR4, 0x18 ;  /* 0x0000000408087291 */ /* 0x004fe4000f8ec0ff */
[----:B------:R-:W-:-:S07]  /*38f0*/  ULEA UR4, UR23, UR17, 0x3 ;  /* 0x0000001117047291 */ /* 0x000fce000f8e18ff */
[----:B------:R2:W-:Y:S02]  /*3900*/  @P0 STS.U8 [UR8+0x1c], R0 ;  /* 0x00001c00ff000988 */ /* 0x0005e40008000008 */
[----:B------:R-:W4:Y:S02]  /*3910*/  SYNCS.PHASECHK.TRANS64.TRYWAIT P0, [UR4], R3 ;  /* 0x00000003ff0075a7 */ /* 0x000f240008001104 */
[----:B--2-4-:R-:W-:Y:S05]  /*3920*/  @!P0 BRA `(.L_x_68) ;  /* 0x0000005400288947 */ /* 0x014fea0003800000 */
.L_x_136:
[----:B------:R-:W-:-:S04]  /*3930*/  UIADD3 UR4, UPT, UPT, UR23, 0x1, URZ ;  /* 0x0000000117047890 */ /* 0x000fc8000fffe0ff */
[----:B------:R-:W-:-:S04]  /*3940*/  UISETP.NE.AND UP0, UPT, UR4, 0x4, UPT ;  /* 0x000000040400788c */ /* 0x000fc8000bf05270 */
[----:B------:R-:W-:Y:S02]  /*3950*/  USEL UR6, URZ, 0x1, UP0 ;  /* 0x00000001ff067887 */ /* 0x000fe40008000000 */
[----:B------:R-:W-:-:S04]  /*3960*/  USEL UR4, UR4, URZ, UP0 ;  /* 0x000000ff04047287 */ /* 0x000fc80008000000 */
[----:B-1----:R-:W-:Y:S01]  /*3970*/  ULEA UR5, UR4, UR17, 0x3 ;  /* 0x0000001104057291 */ /* 0x002fe2000f8e18ff */
[----:B------:R-:W-:-:S04]  /*3980*/  LOP3.LUT R2, R11, UR6, RZ, 0x3c, !PT ;  /* 0x000000060b027c12 */ /* 0x000fc8000f8e3cff */
[----:B--2---:R-:W-:-:S04]  /*3990*/  SHF.L.U32 R3, R2, 0x1f, RZ ;  /* 0x0000001f02037819 */ /* 0x004fc800000006ff */
[----:B------:R-:W1:Y:S02]  /*39a0*/  SYNCS.PHASECHK.TRANS64.TRYWAIT P0, [UR5], R3 ;  /* 0x00000003ff0075a7 */ /* 0x000e640008001105 */
[----:B-1----:R-:W-:Y:S05]  /*39b0*/  @!P0 BRA `(.L_x_69) ;  /* 0x00000054001c8947 */ /* 0x002fea0003800000 */
.L_x_138:
        /* <DEDUP_REMOVED lines=9> */
.L_x_140:
[----:B------:R-:W-:-:S04]  /*3a50*/  UIADD3 UR4, UPT, UPT, UR4, 0x1, URZ ;  /* 0x0000000104047890 */ /* 0x000fc8000fffe0ff */
[----:B------:R-:W-:-:S04]  /*3a60*/  UISETP.NE.AND UP0, UPT, UR4, 0x4, UPT ;  /* 0x000000040400788c */ /* 0x000fc8000bf05270 */
[----:B------:R-:W-:Y:S02]  /*3a70*/  USEL UR5, URZ, 0x1, UP0 ;  /* 0x00000001ff057887 */ /* 0x000fe40008000000 */
[----:B------:R-:W-:-:S04]  /*3a80*/  USEL UR4, UR4, URZ, UP0 ;  /* 0x000000ff04047287 */ /* 0x000fc80008000000 */
[----:B------:R-:W-:Y:S01]  /*3a90*/  ULEA UR4, UR4, UR17, 0x3 ;  /* 0x0000001104047291 */ /* 0x000fe2000f8e18ff */
[----:B-1----:R-:W-:-:S04]  /*3aa0*/  LOP3.LUT R3, R2, UR5, RZ, 0x3c, !PT ;  /* 0x0000000502037c12 */ /* 0x002fc8000f8e3cff */
[----:B------:R-:W-:-:S04]  /*3ab0*/  SHF.L.U32 R3, R3, 0x1f, RZ ;  /* 0x0000001f03037819 */ /* 0x000fc800000006ff */
[----:B------:R-:W1:Y:S02]  /*3ac0*/  SYNCS.PHASECHK.TRANS64.TRYWAIT P0, [UR4], R3 ;  /* 0x00000003ff0075a7 */ /* 0x000e640008001104 */
[----:B-1----:R-:W-:Y:S05]  /*3ad0*/  @!P0 BRA `(.L_x_71) ;  /* 0x0000005400048947 */ /* 0x002fea0003800000 */
.L_x_142:
[----:B------:R-:W-:Y:S01]  /*3ae0*/  NOP ;  /* 0x0000000000007918 */ /* 0x000fe20000000000 */
[----:B-1----:R-:W1:Y:S01]  /*3af0*/  LDS R0, [UR8+0x14] ;  /* 0x00001408ff007984 */ /* 0x002e620008000800 */
[----:B------:R-:W-:Y:S01]  /*3b00*/  ULOP3.LUT UR4, UR30, 0xffff, URZ, 0xc0, !UPT ;  /* 0x0000ffff1e047892 */ /* 0x000fe2000f8ec0ff */
[----:B------:R-:W-:Y:S01]  /*3b10*/  UMOV UR5, 0xffff ;  /* 0x0000ffff00057882 */ /* 0x000fe20000000000 */
[----:B------:R-:W-:Y:S02]  /*3b20*/  UMOV UR6, 0x1 ;  /* 0x0000000100067882 */ /* 0x000fe40000000000 */
[----:B------:R-:W-:-:S04]  /*3b30*/  USHF.R.U32.HI UR4, URZ, 0x5, UR4 ;  /* 0x00000005ff047899 */ /* 0x000fc80008011604 */
[----:B------:R-:W-:Y:S02]  /*3b40*/  USHF.L.U32 UR5, UR5, UR4, URZ ;  /* 0x0000000405057299 */ /* 0x000fe400080006ff */
[----:B------:R-:W-:-:S04]  /*3b50*/  USHF.L.U32 UR4, UR6, UR4, URZ ;  /* 0x0000000406047299 */ /* 0x000fc800080006ff */
[----:B-1----:R-:W-:-:S04]  /*3b60*/  LOP3.LUT R0, R0, UR5, RZ, 0xc0, !PT ;  /* 0x0000000500007c12 */ /* 0x002fc8000f8ec0ff */
[----:B------:R-:W-:-:S13]  /*3b70*/  ISETP.NE.AND P0, PT, R0, UR5, PT ;  /* 0x0000000500007c0c */ /* 0x000fda000bf05270 */
[----:B------:R-:W-:Y:S05]  /*3b80*/  @P0 BRA `(.L_x_72) ;  /* 0x0000000000580947 */ /* 0x000fea0003800000 */
[----:B------:R-:W1:Y:S02]  /*3b90*/  LDS R0, [UR8+0x18] ;  /* 0x00001808ff007984 */ /* 0x000e640008000800 */
[----:B-1----:R-:W-:-:S04]  /*3ba0*/  LOP3.LUT R0, R0, UR4, RZ, 0xc0, !PT ;  /* 0x0000000400007c12 */ /* 0x002fc8000f8ec0ff */
[----:B------:R-:W-:-:S13]  /*3bb0*/  ISETP.NE.AND P0, PT, R0, UR4, PT ;  /* 0x0000000400007c0c */ /* 0x000fda000bf05270 */
[----:B------:R-:W-:Y:S05]  /*3bc0*/  @P0 BRA `(.L_x_73) ;  /* 0x00000000003c0947 */ /* 0x000fea0003800000 */
[----:B------:R-:W1:Y:S01]  /*3bd0*/  S2R R2, SR_LANEID ;  /* 0x0000000000027919 */ /* 0x000e620000000000 */
[----:B------:R-:W-:Y:S01]  /*3be0*/  ULOP3.LUT UR5, URZ, UR5, URZ, 0x33, !UPT ;  /* 0x00000005ff057292 */ /* 0x000fe2000f8e33ff */
[----:B------:R-:W-:Y:S01]  /*3bf0*/  LOP3.LUT R4, RZ, UR4, RZ, 0x33, !PT ;  /* 0x00000004ff047c12 */ /* 0x000fe2000f8e33ff */
[----:B------:R-:W-:Y:S02]  /*3c00*/  VOTEU.ANY UR4, UPT, PT ;  /* 0x0000000000047886 */ /* 0x000fe400038e0100 */
[----:B------:R-:W-:Y:S01]  /*3c10*/  UFLO.U32 UR4, UR4 ;  /* 0x00000004000472bd */ /* 0x000fe200080e0000 */
[----:B------:R-:W2:Y:S01]  /*3c20*/  REDUX UR6, R4 ;  /* 0x00000000040673c4 */ /* 0x000ea20000000000 */
[----:B------:R-:W-:-:S06]  /*3c30*/  IMAD.U32 R0, RZ, RZ, UR5 ;  /* 0x00000005ff007e24 */ /* 0x000fcc000f8e00ff */
[----:B------:R4:W-:Y:S01]  /*3c40*/  UTCATOMSWS.AND URZ, UR5 ;  /* 0x0000000500ff79e3 */ /* 0x0009e20008000000 */
[----:B------:R-:W3:Y:S01]  /*3c50*/  REDUX UR7, R0 ;  /* 0x00000000000773c4 */ /* 0x000ee20000000000 */
[----:B-1----:R-:W-:Y:S01]  /*3c60*/  ISETP.EQ.U32.AND P0, PT, R2, UR4, PT ;  /* 0x0000000402007c0c */ /* 0x002fe2000bf02070 */
[----:B--2---:R-:W-:Y:S01]  /*3c70*/  IMAD.U32 R2, RZ, RZ, UR6 ;  /* 0x00000006ff027e24 */ /* 0x004fe2000f8e00ff */
[----:B---3--:R-:W-:-:S11]  /*3c80*/  MOV R3, UR7 ;  /* 0x0000000700037c02 */ /* 0x008fd60008000f00 */
[----:B------:R4:W-:Y:S04]  /*3c90*/  @P0 ATOMS.AND RZ, [UR8+0x14], R3 ;  /* 0x00001403ffff098c */ /* 0x0009e8000a800008 */
[----:B------:R4:W-:Y:S01]  /*3ca0*/  @P0 ATOMS.AND RZ, [UR8+0x18], R2 ;  /* 0x00001802ffff098c */ /* 0x0009e2000a800008 */
[----:B------:R-:W-:Y:S05]  /*3cb0*/  BRA `(.L_x_74) ;  /* 0x0000000000147947 */ /* 0x000fea0003800000 */
.L_x_73:
[----:B------:R-:W-:Y:S02]  /*3cc0*/  MOV R2, 0x3ce0 ;  /* 0x00003ce000027802 */ /* 0x000fe40000000f00 */
[----:B---3-5:R-:W-:Y:S05]  /*3cd0*/  CALL.REL.NOINC `($__internal_0_$__cuda_sm10x_tcgen05_guardrail_trap_col_being_dealloced_not_returned_by_alloc) ;  /* 0x0000005400607944 */ /* 0x028fea0003c00000 */
[----:B------:R-:W-:Y:S05]  /*3ce0*/  BRA `(.L_x_74) ;  /* 0x0000000000087947 */ /* 0x000fea0003800000 */
.L_x_72:
[----:B------:R-:W-:Y:S02]  /*3cf0*/  MOV R2, 0x3d10 ;  /* 0x00003d1000027802 */ /* 0x000fe40000000f00 */
[----:B---3-5:R-:W-:Y:S05]  /*3d00*/  CALL.REL.NOINC `($__internal_2_$__cuda_sm10x_tcgen05_guardrail_trap_unallocated_columns_being_dealloced) ;  /* 0x00000054006c7944 */ /* 0x028fea0003c00000 */
.L_x_74:
[----:B------:R-:W-:Y:S01]  /*3d10*/  NOP ;  /* 0x0000000000007918 */ /* 0x000fe20000000000 */
[----:B----4-:R-:W-:Y:S05]  /*3d20*/  EXIT ;  /* 0x000000000000794d */ /* 0x010fea0003800000 */
.L_x_56:
[----:B------:R-:W-:-:S09]  /*3d30*/  UISETP.NE.OR UP0, UPT, UR17, 0x3, !UP3 ;  /* 0x000000031100788c */ /* 0x000fd2000df05670 */
[----:B------:R-:W-:Y:S05]  /*3d40*/  BRA.U UP0, `(.L_x_75) ;  /* 0x0000000d00807547 */ /* 0x000fea000b800000 */
[----:B------:R-:W1:Y:S01]  /*3d50*/  LDCU UR32, c[0x0][0x370] ;  /* 0x00006e00ff2077ac */ /* 0x000e620008000800 */
[----:B------:R-:W2:Y:S01]  /*3d60*/  LDC.64 R16, c[0x0][0x348] ;  /* 0x0000d200ff107b82 */ /* 0x000ea20000000a00 */
[----:B------:R-:W-:Y:S02]  /*3d70*/  HFMA2 R13, -RZ, RZ, 0, 0 ;  /* 0x00000000ff0d7431 */ /* 0x000fe400000001ff */
[----:B------:R-:W-:Y:S01]  /*3d80*/  IMAD.MOV.U32 R15, RZ, RZ, 0x1 ;  /* 0x00000001ff0f7424 */ /* 0x000fe200078e00ff */
[----:B------:R-:W1:Y:S01]  /*3d90*/  LDCU.128 UR28, c[0x0][0xb10] ;  /* 0x00016200ff1c77ac */ /* 0x000e620008000c00 */
[----:B------:R-:W-:Y:S01]  /*3da0*/  IMAD.MOV.U32 R14, RZ, RZ, RZ ;  /* 0x000000ffff0e7224 */ /* 0x000fe200078e00ff */
[----:B------:R-:W-:Y:S01]  /*3db0*/  MOV R7, 0x2000 ;  /* 0x0000200000077802 */ /* 0x000fe20000000f00 */
[----:B------:R-:W3:Y:S01]  /*3dc0*/  LDCU UR27, c[0x0][0x374] ;  /* 0x00006e80ff1b77ac */ /* 0x000ee20008000800 */
[----:B------:R-:W4:Y:S01]  /*3dd0*/  LDC.64 R2, c[0x0][0x888] ;  /* 0x00022200ff027b82 */ /* 0x000f220000000a00 */
[----:B------:R-:W3:Y:S01]  /*3de0*/  LDCU UR15, c[0x0][0xb0c] ;  /* 0x00016180ff0f77ac */ /* 0x000ee20008000800 */
[----:B------:R-:W2:Y:S06]  /*3df0*/  LDCU UR38, c[0x0][0xb20] ;  /* 0x00016400ff2677ac */ /* 0x000eac0008000800 */
[----:B------:R-:W4:Y:S01]  /*3e00*/  LDC.64 R4, c[0x0][0x890] ;  /* 0x00022400ff047b82 */ /* 0x000f220000000a00 */
[----:B------:R-:W2:Y:S01]  /*3e10*/  LDCU UR4, c[0x0][0xb30] ;  /* 0x00016600ff0477ac */ /* 0x000ea20008000800 */
[----:B------:R-:W-:Y:S01]  /*3e20*/  UMOV UR21, 0x400 ;  /* 0x0000040000157882 */ /* 0x000fe20000000000 */
[----:B-1----:R-:W-:-:S02]  /*3e30*/  UIMAD.WIDE.U32 UR6, UR32, UR28, URZ ;  /* 0x0000001c200672a5 */ /* 0x002fc4000f8e00ff */
[----:B---3--:R-:W-:Y:S02]  /*3e40*/  UIMAD.WIDE.U32 UR8, UR27, UR31, URZ ;  /* 0x0000001f1b0872a5 */ /* 0x008fe4000f8e00ff */
[----:B------:R-:W-:Y:S02]  /*3e50*/  ULEA UR21, UR45, UR21, 0x18 ;  /* 0x000000152d157291 */ /* 0x000fe4000f8ec0ff */
[----:B------:R-:W-:Y:S02]  /*3e60*/  UPLOP3.LUT UP3, UPT, UPT, UPT, UPT, 0x40, 0x4 ;  /* 0x000000000004789c */ /* 0x000fe40003f6e870 */
[----:B------:R-:W-:Y:S01]  /*3e70*/  UIADD3 UR33, UPT, UPT, UR21, 0x58, URZ ;  /* 0x0000005815217890 */ /* 0x000fe2000fffe0ff */
[----:B------:R-:W-:Y:S01]  /*3e80*/  UMOV UR6, UR7 ;  /* 0x0000000700067c82 */ /* 0x000fe20008000000 */
[----:B------:R-:W-:Y:S01]  /*3e90*/  UMOV UR34, UR9 ;  /* 0x0000000900227c82 */ /* 0x000fe20008000000 */
[----:B------:R-:W-:Y:S02]  /*3ea0*/  UISETP.GE.AND UP0, UPT, UR42, 0x1, UPT ;  /* 0x000000012a00788c */ /* 0x000fe4000bf06270 */
[----:B------:R-:W-:Y:S01]  /*3eb0*/  UISETP.NE.AND UP4, UPT, UR42, 0x1, UPT ;  /* 0x000000012a00788c */ /* 0x000fe2000bf85270 */
[----:B------:R-:W1:Y:S01]  /*3ec0*/  LDCU.64 UR22, c[0x0][0xb28] ;  /* 0x00016500ff1677ac */ /* 0x000e620008000a00 */
[----:B------:R-:W-:-:S02]  /*3ed0*/  UISETP.NE.AND UP6, UPT, UR15, 0x1, UPT ;  /* 0x000000010f00788c */ /* 0x000fc4000bfc5270 */
[----:B------:R-:W-:Y:S02]  /*3ee0*/  UISETP.NE.AND UP5, UPT, UR30, 0x1, UPT ;  /* 0x000000011e00788c */ /* 0x000fe4000bfa5270 */
[----:B------:R-:W-:Y:S02]  /*3ef0*/  UIADD3 UR17, UPT, UPT, UR21, 0x50, URZ ;  /* 0x0000005015117890 */ /* 0x000fe4000fffe0ff */
[----:B------:R-:W-:Y:S02]  /*3f00*/  UPRMT UR33, UR45, 0x654, UR33 ;  /* 0x000006542d217896 */ /* 0x000fe40008000021 */
[----:B------:R-:W-:Y:S02]  /*3f10*/  USHF.R.U32.HI UR35, URZ, UR29, UR6 ;  /* 0x0000001dff237299 */ /* 0x000fe40008011606 */
[----:B--2---:R-:W-:Y:S02]  /*3f20*/  USHF.R.U32.HI UR34, URZ, UR38, UR34 ;  /* 0x00000026ff227299 */ /* 0x004fe40008011622 */
[----:B------:R-:W-:-:S11]  /*3f30*/  UISETP.NE.AND UP2, UPT, UR4, 0x1, UPT ;  /* 0x000000010400788c */ /* 0x000fd6000bf45270 */
.L_x_84:
[C---:B------:R-:W-:Y:S02]  /*3f40*/  LEA R12, R14.reuse, UR21, 0x3 ;  /* 0x000000150e0c7c11 */ /* 0x040fe4000f8e18ff */
[----:B------:R-:W-:Y:S02]  /*3f50*/  SHF.L.U32 R9, R13, 0x1f, RZ ;  /* 0x0000001f0d097819 */ /* 0x000fe400000006ff */
[----:B------:R-:W-:Y:S02]  /*3f60*/  LEA R10, R14, UR21, 0x4 ;  /* 0x000000150e0a7c11 */ /* 0x000fe4000f8e20ff */
[----:B--2---:R-:W2:Y:S02]  /*3f70*/  SYNCS.PHASECHK.TRANS64.TRYWAIT P0, [R12+URZ+0x80], R9 ;  /* 0x000080090c0075a7 */ /* 0x004ea400080011ff */
[----:B--2---:R-:W-:Y:S05]  /*3f80*/  @!P0 BRA `(.L_x_76) ;  /* 0x0000004c00f08947 */ /* 0x004fea0003800000 */
.L_x_143:
[----:B--2---:R-:W2:Y:S01]  /*3f90*/  LDS.128 R8, [R10+0x110] ;  /* 0x000110000a087984 */ /* 0x004ea20000000c00 */
[----:B------:R-:W-:Y:S01]  /*3fa0*/  UISETP.GE.AND UP0, UPT, UR42, 0x1, UPT ;  /* 0x000000012a00788c */ /* 0x000fe2000bf06270 */
[----:B------:R-:W-:Y:S01]  /*3fb0*/  @!PT LDS RZ, [RZ] ;  /* 0x00000000fffff984 */ /* 0x000fe20000000800 */
[----:B------:R-:W-:Y:S01]  /*3fc0*/  @!PT LDS RZ, [RZ] ;  /* 0x00000000fffff984 */ /* 0x000fe20000000800 */
[----:B------:R-:W-:Y:S01]  /*3fd0*/  @!PT LDS RZ, [RZ] ;  /* 0x00000000fffff984 */ /* 0x000fe20000000800 */
[----:B------:R-:W-:Y:S01]  /*3fe0*/  @!PT LDS RZ, [RZ] ;  /* 0x00000000fffff984 */ /* 0x000fe20000000800 */
[----:B------:R3:W-:Y:S06]  /*3ff0*/  MEMBAR.ALL.CTA ;  /* 0x0000000000007992 */ /* 0x0007ec0000008000 */
[----:B---3--:R-:W3:Y:S01]  /*4000*/  FENCE.VIEW.ASYNC.S ;  /* 0x00000000000073c6 */ /* 0x008ee20000000000 */
[----:B--2---:R-:W-:Y:S11]  /*4010*/  LOP3.LUT P0, RZ, R10, 0x1, RZ, 0xc0, !PT ;  /* 0x000000010aff7812 */ /* 0x004ff6000780c0ff */
[----:B------:R-:W-:Y:S02]  /*4020*/  @!UPT UIADD3 URZ, UPT, UPT, URZ, URZ, URZ ;  /* 0x000000fffffff290 */ /* 0x000fe4000fffe0ff */
[----:B---3--:R-:W-:Y:S01]  /*4030*/  VOTEU.ANY UP1, P0 ;  /* 0x0000000000ff7886 */ /* 0x008fe20000020100 */
[----:B------:R-:W-:Y:S11]  /*4040*/  PLOP3.LUT P0, PT, PT, PT, UP1, 0x80, 0x8 ;  /* 0x000000000008781c */ /* 0x000ff60003f0f018 */
[----:B------:R-:W-:Y:S02]  /*4050*/  @!UPT UIADD3 URZ, UPT, UPT, URZ, URZ, URZ ;  /* 0x000000fffffff290 */ /* 0x000fe4000fffe0ff */
[----:B------:R-:W-:Y:S02]  /*4060*/  @P0 SHF.R.U32.HI R0, RZ, 0x10, R9 ;  /* 0x00000010ff000819 */ /* 0x000fe40000011609 */
[----:B------:R-:W-:Y:S02]  /*4070*/  @P0 MOV R6, R8 ;  /* 0x0000000800060202 */ /* 0x000fe40000000f00 */
[----:B------:R-:W-:Y:S01]  /*4080*/  @P0 R2UR UR4, R0 ;  /* 0x00000000000402ca */ /* 0x000fe200000e0000 */
[----:B------:R-:W-:Y:S01]  /*4090*/  VIADD R0, R12, 0x90 ;  /* 0x000000900c007836 */ /* 0x000fe20000000000 */
[----:B------:R-:W-:Y:S02]  /*40a0*/  @P0 LOP3.LUT R8, R9, 0xffff, RZ, 0xc0, !PT ;  /* 0x0000ffff09080812 */ /* 0x000fe400078ec0ff */
[----:B------:R-:W-:Y:S02]  /*40b0*/  @P0 R2UR UR6, R6 ;  /* 0x00000000060602ca */ /* 0x000fe400000e0000 */
[----:B------:R-:W-:Y:S02]  /*40c0*/  PRMT R0, RZ, 0x654, R0 ;  /* 0x00000654ff007816 */ /* 0x000fe40000000000 */
[----:B------:R-:W-:Y:S02]  /*40d0*/  @P0 R2UR UR5, R8 ;  /* 0x00000000080502ca */ /* 0x000fe400000e0000 */
[----:B------:R2:W-:Y:S03]  /*40e0*/  SYNCS.ARRIVE.TRANS64.RED.A1T0 RZ, [R0+URZ], RZ ;  /* 0x000000ff00ff79a7 */ /* 0x0005e600081004ff */
[----:B------:R-:W-:Y:S04]  /*40f0*/  @UP1 UMOV UR26, UR4 ;  /* 0x00000004001a1c82 */ /* 0x000fe80008000000 */
[----:B------:R-:W-:Y:S04]  /*4100*/  @UP1 UMOV UR14, UR6 ;  /* 0x00000006000e1c82 */ /* 0x000fe80008000000 */
[----:B------:R-:W-:Y:S01]  /*4110*/  @UP1 UMOV UR13, UR5 ;  /* 0x00000005000d1c82 */ /* 0x000fe20008000000 */
[----:B------:R-:W-:Y:S05]  /*4120*/  BRA.U !UP0, `(.L_x_77) ;  /* 0x0000000108a47547 */ /* 0x000fea000b800000 */
[----:B------:R-:W-:Y:S02]  /*4130*/  UIMAD.WIDE.U32 UR8, UR13, UR31, URZ ;  /* 0x0000001f0d0872a5 */ /* 0x000fe4000f8e00ff */
[----:B------:R-:W-:Y:S02]  /*4140*/  UIMAD.WIDE.U32 UR10, UR14, UR28, URZ ;  /* 0x0000001c0e0a72a5 */ /* 0x000fe4000f8e00ff */
[----:B------:R-:W-:Y:S02]  /*4150*/  USEL UR4, UR27, UR34, !UP5 ;  /* 0x000000221b047287 */ /* 0x000fe4000e800000 */
[----:B------:R-:W-:Y:S02]  /*4160*/  USEL UR7, UR32, UR35, !UP6 ;  /* 0x0000002320077287 */ /* 0x000fe4000f000000 */
[----:B-1----:R-:W-:Y:S02]  /*4170*/  UIMAD.WIDE.U32 UR18, UR4, UR22, URZ ;  /* 0x00000016041272a5 */ /* 0x002fe4000f8e00ff */
[----:B------:R-:W-:Y:S01]  /*4180*/  UIMAD.WIDE.U32 UR24, UR7, UR22, URZ ;  /* 0x00000016071872a5 */ /* 0x000fe2000f8e00ff */
[----:B------:R-:W-:Y:S02]  /*4190*/  UMOV UR5, UR9 ;  /* 0x0000000900057c82 */ /* 0x000fe40008000000 */
[----:B------:R-:W-:Y:S03]  /*41a0*/  USHF.R.U32.HI UR6, URZ, UR38, UR5 ;  /* 0x00000026ff067299 */ /* 0x000fe60008011605 */
[----:B------:R-:W-:Y:S01]  /*41b0*/  UMOV UR5, UR11 ;  /* 0x0000000b00057c82 */ /* 0x000fe20008000000 */
[----:B------:R-:W-:Y:S02]  /*41c0*/  USEL UR6, UR13, UR6, !UP5 ;  /* 0x000000060d067287 */ /* 0x000fe4000e800000 */
[----:B------:R-:W-:Y:S02]  /*41d0*/  USHF.R.U32.HI UR8, URZ, UR29, UR5 ;  /* 0x0000001dff087299 */ /* 0x000fe40008011605 */
[----:B------:R-:W-:Y:S01]  /*41e0*/  UIMAD.WIDE.U32 UR10, UR6, UR22, URZ ;  /* 0x00000016060a72a5 */ /* 0x000fe2000f8e00ff */
[----:B------:R-:W-:Y:S02]  /*41f0*/  UMOV UR5, UR19 ;  /* 0x0000001300057c82 */ /* 0x000fe40008000000 */
[----:B------:R-:W-:Y:S03]  /*4200*/  @UP4 USHF.R.U32.HI UR4, URZ, UR23, UR5 ;  /* 0x00000017ff044299 */ /* 0x000fe60008011605 */
[----:B------:R-:W-:Y:S01]  /*4210*/  UMOV UR5, UR25 ;  /* 0x0000001900057c82 */ /* 0x000fe20008000000 */
[----:B------:R-:W-:Y:S02]  /*4220*/  UIMAD UR4, UR42, UR4, URZ ;  /* 0x000000042a0472a4 */ /* 0x000fe4000f8e02ff */
[----:B------:R-:W-:Y:S02]  /*4230*/  @UP4 USHF.R.U32.HI UR7, URZ, UR23, UR5 ;  /* 0x00000017ff074299 */ /* 0x000fe40008011605 */
[----:B------:R-:W-:Y:S02]  /*4240*/  USEL UR5, UR14, UR8, !UP6 ;  /* 0x000000080e057287 */ /* 0x000fe4000f000000 */
[----:B------:R-:W-:Y:S02]  /*4250*/  UIMAD UR8, UR42, UR7, URZ ;  /* 0x000000072a0872a4 */ /* 0x000fe4000f8e02ff */
[----:B------:R-:W-:Y:S03]  /*4260*/  UISETP.GE.AND UP0, UPT, UR6, UR4, UPT ;  /* 0x000000040600728c */ /* 0x000fe6000bf06270 */
[----:B------:R-:W-:Y:S01]  /*4270*/  UMOV UR4, UR11 ;  /* 0x0000000b00047c82 */ /* 0x000fe20008000000 */
[----:B------:R-:W-:Y:S02]  /*4280*/  UISETP.GE.OR UP0, UPT, UR5, UR8, UP0 ;  /* 0x000000080500728c */ /* 0x000fe40008706670 */
[----:B------:R-:W-:Y:S02]  /*4290*/  USHF.R.U32.HI UR4, URZ, UR23, UR4 ;  /* 0x00000017ff047299 */ /* 0x000fe40008011604 */
[----:B------:R-:W-:Y:S02]  /*42a0*/  UIMAD.WIDE.U32 UR8, UR5, UR22, URZ ;  /* 0x00000016050872a5 */ /* 0x000fe4000f8e00ff */
[----:B------:R-:W-:Y:S04]  /*42b0*/  USEL UR10, UR6, UR4, !UP4 ;  /* 0x00000004060a7287 */ /* 0x000fe8000e000000 */
[----:B------:R-:W-:Y:S01]  /*42c0*/  UIADD3 UR11, UPT, UPT, -UR10, URZ, URZ ;  /* 0x000000ff0a0b7290 */ /* 0x000fe2000fffe1ff */
[----:B------:R-:W-:Y:S02]  /*42d0*/  @!UP0 UMOV UR4, UR9 ;  /* 0x0000000900048c82 */ /* 0x000fe40008000000 */
[----:B------:R-:W-:Y:S02]  /*42e0*/  @!UP0 USHF.R.U32.HI UR4, URZ, UR23, UR4 ;  /* 0x00000017ff048299 */ /* 0x000fe40008011604 */
[----:B------:R-:W-:Y:S02]  /*42f0*/  UIMAD UR8, UR42, UR11, UR6 ;  /* 0x0000000b2a0872a4 */ /* 0x000fe4000f8e0206 */
[----:B------:R-:W-:Y:S04]  /*4300*/  @!UP0 USEL UR4, UR5, UR4, !UP4 ;  /* 0x0000000405048287 */ /* 0x000fe8000e000000 */
[----:B------:R-:W-:Y:S02]  /*4310*/  @!UP0 UIMAD UR8, UR7, UR8, UR4 ;  /* 0x00000008070882a4 */ /* 0x000fe4000f8e0204 */
[----:B------:R-:W-:Y:S02]  /*4320*/  @!UP0 UIADD3 UR9, UPT, UPT, UR10, -UR4, URZ ;  /* 0x800000040a098290 */ /* 0x000fe4000fffe0ff */
[----:B------:R-:W-:Y:S02]  /*4330*/  UIADD3 UR4, UPT, UPT, -UR5, URZ, URZ ;  /* 0x000000ff05047290 */ /* 0x000fe4000fffe1ff */
[----:B------:R-:W-:Y:S02]  /*4340*/  UIADD3 UR7, UPT, UPT, -UR6, URZ, URZ ;  /* 0x000000ff06077290 */ /* 0x000fe4000fffe1ff */
[----:B------:R-:W-:Y:S02]  /*4350*/  @!UP0 UIMAD UR6, UR9, UR42, UR5 ;  /* 0x0000002a090682a4 */ /* 0x000fe4000f8e0205 */
[----:B------:R-:W-:Y:S02]  /*4360*/  UIMAD UR14, UR15, UR4, UR14 ;  /* 0x000000040f0e72a4 */ /* 0x000fe4000f8e020e */
[----:B------:R-:W-:Y:S01]  /*4370*/  UIMAD UR13, UR30, UR7, UR13 ;  /* 0x000000071e0d72a4 */ /* 0x000fe2000f8e020d */
[----:B------:R-:W-:Y:S02]  /*4380*/  @!UP0 UMOV UR5, UR8 ;  /* 0x0000000800058c82 */ /* 0x000fe40008000000 */
[----:B------:R-:W-:Y:S02]  /*4390*/  UIMAD UR14, UR5, UR15, UR14 ;  /* 0x0000000f050e72a4 */ /* 0x000fe4000f8e020e */
[----:B------:R-:W-:Y:S11]  /*43a0*/  UIMAD UR13, UR6, UR30, UR13 ;  /* 0x0000001e060d72a4 */ /* 0x000ff6000f8e020d */
[----:B------:R-:W-:Y:S01]  /*43b0*/  @!UPT UIADD3 URZ, UPT, UPT, URZ, URZ, URZ ;  /* 0x000000fffffff290 */ /* 0x000fe2000fffe0ff */
.L_x_77:
[----:B------:R-:W3:Y:S01]  /*43c0*/  @!UP2 LDCU.128 UR8, c[0x0][0xb10] ;  /* 0x00016200ff08a7ac */ /* 0x000ee20008000c00 */
[C---:B----4-:R-:W-:Y:S02]  /*43d0*/  ISETP.NE.U32.AND P1, PT, R4.reuse, RZ, PT ;  /* 0x000000ff0400720c */ /* 0x050fe40003f25070 */
[----:B------:R-:W-:Y:S02]  /*43e0*/  ISETP.NE.U32.AND P0, PT, R4, RZ, PT ;  /* 0x000000ff0400720c */ /* 0x000fe40003f05070 */
[C---:B------:R-:W-:Y:S02]  /*43f0*/  ISETP.NE.AND.EX P1, PT, R5.reuse, RZ, PT, P1 ;  /* 0x000000ff0500720c */ /* 0x040fe40003f25310 */
[----:B------:R-:W-:Y:S01]  /*4400*/  ISETP.NE.AND.EX P0, PT, R5, RZ, PT, P0 ;  /* 0x000000ff0500720c */ /* 0x000fe20003f05300 */
[----:B------:R-:W4:Y:S01]  /*4410*/  @!UP2 LDCU UR5, c[0x0][0xb0c] ;  /* 0x00016180ff05a7ac */ /* 0x000f220008000800 */
[----:B------:R-:W-:Y:S01]  /*4420*/  SHF.L.U32 R9, R15, 0x1f, RZ ;  /* 0x0000001f0f097819 */ /* 0x000fe200000006ff */
[----:B------:R-:W-:Y:S02]  /*4430*/  USHF.L.U32 UR19, UR16, 0x7, URZ ;  /* 0x0000000710137899 */ /* 0x000fe400080006ff */
[----:B------:R-:W-:Y:S02]  /*4440*/  USHF.L.U32 UR18, UR20, 0x7, URZ ;  /* 0x0000000714127899 */ /* 0x000fe400080006ff */
[----:B---3--:R-:W-:Y:S07]  /*4450*/  UIMAD.WIDE.U32 UR6, UR14, UR8, URZ ;  /* 0x000000080e0672a5 */ /* 0x008fee000f8e00ff */
[----:B------:R-:W-:Y:S01]  /*4460*/  @!UP2 UMOV UR4, UR7 ;  /* 0x000000070004ac82 */ /* 0x000fe20008000000 */
[----:B----4-:R-:W-:Y:S02]  /*4470*/  @!UP2 UISETP.NE.AND UP0, UPT, UR5, 0x1, UPT ;  /* 0x000000010500a88c */ /* 0x010fe4000bf05270 */
[----:B------:R-:W-:Y:S02]  /*4480*/  @!UP2 USHF.R.U32.HI UR4, URZ, UR9, UR4 ;  /* 0x00000009ff04a299 */ /* 0x000fe40008011604 */
[----:B------:R-:W-:Y:S02]  /*4490*/  UIMAD.WIDE.U32 UR6, UR13, UR11, URZ ;  /* 0x0000000b0d0672a5 */ /* 0x000fe4000f8e00ff */
[----:B------:R-:W-:Y:S02]  /*44a0*/  @!UP2 USEL UR8, UR14, UR4, !UP0 ;  /* 0x000000040e08a287 */ /* 0x000fe4000c000000 */
[----:B------:R-:W-:Y:S03]  /*44b0*/  @!UP2 UISETP.NE.AND UP0, UPT, UR10, 0x1, UPT ;  /* 0x000000010a00a88c */ /* 0x000fe6000bf05270 */
[----:B------:R-:W-:Y:S02]  /*44c0*/  @!UP2 UMOV UR6, UR7 ;  /* 0x000000070006ac82 */ /* 0x000fe40008000000 */
[----:B------:R-:W3:Y:S02]  /*44d0*/  @!UP2 LDCU UR4, c[0x0][0xb20] ;  /* 0x00016400ff04a7ac */ /* 0x000ee40008000800 */
[----:B---3--:R-:W-:Y:S04]  /*44e0*/  @!UP2 USHF.R.U32.HI UR6, URZ, UR4, UR6 ;  /* 0x00000004ff06a299 */ /* 0x008fe80008011606 */
[----:B------:R-:W-:Y:S04]  /*44f0*/  @!UP2 USEL UR6, UR13, UR6, !UP0 ;  /* 0x000000060d06a287 */ /* 0x000fe8000c000000 */
[----:B------:R-:W-:Y:S02]  /*4500*/  @!UP2 UIADD3 UR4, UPT, UPT, -UR8, UR6, URZ ;  /* 0x000000060804a290 */ /* 0x000fe4000fffe1ff */
[----:B------:R-:W-:Y:S02]  /*4510*/  @!UP2 UIADD3 UR6, UPT, UPT, UR8, -UR6, URZ ;  /* 0x800000060806a290 */ /* 0x000fe4000fffe0ff */
[----:B------:R-:W-:Y:S02]  /*4520*/  @!UP2 UIMAD UR14, UR4, UR5, UR14 ;  /* 0x00000005040ea2a4 */ /* 0x000fe4000f8e020e */
[----:B------:R-:W-:Y:S01]  /*4530*/  @!UP2 UIMAD UR13, UR6, UR10, UR13 ;  /* 0x0000000a060da2a4 */ /* 0x000fe2000f8e020d */
[----:B------:R-:W-:Y:S11]  /*4540*/  BRA.U UP3, `(.L_x_78) ;  /* 0x0000000103107547 */ /* 0x000ff6000b800000 */
[----:B--2---:R-:W-:Y:S04]  /*4550*/  MOV R0, UR37 ;  /* 0x0000002500007c02 */ /* 0x004fe80008000f00 */
[----:B------:R-:W-:Y:S04]  /*4560*/  SHF.L.U32 R11, R0, 0x1f, RZ ;  /* 0x0000001f000b7819 */ /* 0x000fe800000006ff */
[----:B------:R-:W2:Y:S02]  /*4570*/  SYNCS.PHASECHK.TRANS64.TRYWAIT P2, [UR21+0x78], R11 ;  /* 0x0000780bff0075a7 */ /* 0x000ea40008041115 */
[----:B--2---:R-:W-:Y:S05]  /*4580*/  @!P2 BRA `(.L_x_79) ;  /* 0x000000480084a947 */ /* 0x004fea0003800000 */
.L_x_78:
[----:B------:R-:W-:Y:S05]  /*4590*/  @!P1 BRA `(.L_x_80) ;  /* 0x0000000000309947 */ /* 0x000fea0003800000 */
[----:B------:R-:W-:Y:S01]  /*45a0*/  ISETP.NE.U32.AND P1, PT, R2, RZ, PT ;  /* 0x000000ff0200720c */ /* 0x000fe20003f25070 */
[----:B------:R-:W3:Y:S01]  /*45b0*/  LDCU.64 UR4, c[0x0][0x358] ;  /* 0x00006b00ff0477ac */ /* 0x000ee20008000a00 */
[----:B------:R-:W-:Y:S02]  /*45c0*/  IMAD.MOV.U32 R158, RZ, RZ, 0x1 ;  /* 0x00000001ff9e7424 */ /* 0x000fe400078e00ff */
[----:B------:R-:W-:Y:S11]  /*45d0*/  ISETP.NE.AND.EX P1, PT, R3, RZ, PT, P1 ;  /* 0x000000ff0300720c */ /* 0x000ff60003f25310 */
[----:B------:R-:W-:Y:S02]  /*45e0*/  @!UPT UIADD3 URZ, UPT, UPT, URZ, URZ, URZ ;  /* 0x000000fffffff290 */ /* 0x000fe4000fffe0ff */
[----:B--2---:R-:W2:Y:S01]  /*45f0*/  @P1 LDC.64 R10, c[0x0][0x888] ;  /* 0x00022200ff0a1b82 */ /* 0x004ea20000000a00 */
[----:B------:R-:W-:Y:S04]  /*4600*/  @P1 IMAD R0, R4, UR36, RZ ;  /* 0x0000002404001c24 */ /* 0x000fe8000f8e02ff */
[----:B--2---:R-:W-:Y:S04]  /*4610*/  @P1 IMAD.WIDE R10, R0, 0x4, R10 ;  /* 0x00000004000a1825 */ /* 0x004fe800078e020a */
[----:B------:R-:W-:Y:S01]  /*4620*/  HFMA2 R0, -RZ, RZ, 0, 5.9604644775390625e-08 ;  /* 0x00000001ff007431 */ /* 0x000fe200000001ff */
[----:B---3-5:R3:W5:Y:S04]  /*4630*/  @P1 LDG.E R73, desc[UR4][R10.64] ;  /* 0x000000040a491981 */ /* 0x028768000c1e1900 */
[----:B------:R-:W-:Y:S01]  /*4640*/  @!P1 PRMT R158, R0, 0x7610, R158 ;  /* 0x00007610009e9816 */ /* 0x000fe2000000009e */
[----:B---3--:R-:W4:Y:S06]  /*4650*/  @!P1 LDC R73, c[0x0][0x880] ;  /* 0x00022000ff499b82 */ /* 0x008f2c0000000800 */
.L_x_80:
[----:B----45:R-:W-:Y:S01]  /*4660*/  @!P0 FSETP.EQ.AND P1, PT, R73, RZ, PT ;  /* 0x000000ff4900820b */ /* 0x030fe20003f22000 */
[----:B------:R-:W-:Y:S01]  /*4670*/  @!UPT UIADD3 URZ, UPT, UPT, URZ, URZ, URZ ;  /* 0x000000fffffff290 */ /* 0x000fe2000fffe0ff */
[----:B------:R-:W-:Y:S11]  /*4680*/  @!P0 BRA `(.L_x_81) ;  /* 0x0000000000188947 */ /* 0x000ff60003800000 */
[----:B------:R-:W-:Y:S02]  /*4690*/  LOP3.LUT P0, RZ, R158, 0xff, RZ, 0xc0, !PT ;  /* 0x000000ff9eff7812 */ /* 0x000fe4000780c0ff */
[----:B------:R-:W-:Y:S04]  /*46a0*/  ISETP.NE.U32.AND P1, PT, R2, RZ, PT ;  /* 0x000000ff0200720c */ /* 0x000fe80003f25070 */
[----:B------:R-:W-:Y:S04]  /*46b0*/  ISETP.NE.AND.EX P1, PT, R3, RZ, PT, P1 ;  /* 0x000000ff0300720c */ /* 0x000fe80003f25310 */
[----:B------:R-:W-:Y:S03]  /*46c0*/  PLOP3.LUT P1, PT, P1, PT, PT, 0x8, 0x80 ;  /* 0x000000000080781c */ /* 0x000fe60000f2e170 */
[----:B------:R-:W-:Y:S11]  /*46d0*/  @P0 FSETP.EQ.AND P1, PT, R73, RZ, PT ;  /* 0x000000ff4900020b */ /* 0x000ff60003f22000 */
[----:B------:R-:W-:Y:S02]  /*46e0*/  @!UPT UIADD3 URZ, UPT, UPT, URZ, URZ, URZ ;  /* 0x000000fffffff290 */ /* 0x000fe4000fffe0ff */
.L_x_81:
[----:B------:R-:W3:Y:S01]  /*46f0*/  SYNCS.PHASECHK.TRANS64.TRYWAIT P2, [UR21+0x60], R9 ;  /* 0x00006009ff0075a7 */ /* 0x000ee20008041115 */
[----:B------:R-:W-:Y:S04]  /*4700*/  ELECT P0, URZ, PT ;  /* 0x0000000000ff782f */ /* 0x000fe80003800000 */
[----:B------:R-:W-:Y:S11]  /*4710*/  PLOP3.LUT P1, PT, P1, P0, PT, 0xf2, 0x2f ;  /* 0x00000000002f781c */ /* 0x000ff60000f21e72 */
[----:B------:R-:W-:Y:S02]  /*4720*/  @!UPT UIADD3 URZ, UPT, UPT, URZ, URZ, URZ ;  /* 0x000000fffffff290 */ /* 0x000fe4000fffe0ff */
[----:B------:R-:W-:Y:S05]  /*4730*/  @!P1 IADD3 R8, P0, PT, R16, 0x580, RZ ;  /* 0x0000058010089810 */ /* 0x000fea0007f1e0ff */
[----:B------:R-:W-:Y:S01]  /*4740*/  @!P1 IMAD.X R6, RZ, RZ, R17, P0 ;  /* 0x000000ffff069224 */ /* 0x000fe200000e0611 */
[----:B---3--:R-:W-:Y:S07]  /*4750*/  @!P2 BRA `(.L_x_82) ;  /* 0x000000480028a947 */ /* 0x008fee0003800000 */
.L_x_146:
[----:B------:R-:W-:Y:S01]  /*4760*/  @!P1 R2UR UR5, R8 ;  /* 0x00000000080592ca */ /* 0x000fe200000e0000 */
[----:B------:R-:W-:Y:S01]  /*4770*/  VOTEU.ALL UP0, P1 ;  /* 0x0000000000ff7886 */ /* 0x000fe20000800000 */
[----:B------:R-:W-:Y:S01]  /*4780*/  @!P1 R2UR UR4, R6 ;  /* 0x00000000060492ca */ /* 0x000fe200000e0000 */
[----:B--2---:R-:W-:Y:S01]  /*4790*/  @!P1 IMAD.MOV.U32 R0, RZ, RZ, 0x2000 ;  /* 0x00002000ff009424 */ /* 0x004fe200078e00ff */
[----:B------:R-:W-:Y:S01]  /*47a0*/  UMOV UR8, 0x0 ;  /* 0x0000000000087882 */ /* 0x000fe20000000000 */
[----:B------:R-:W-:Y:S01]  /*47b0*/  UMOV UR9, 0x10000000 ;  /* 0x1000000000097882 */ /* 0x000fe20000000000 */
[----:B------:R-:W-:Y:S01]  /*47c0*/  @!UP0 UIADD3 UR16, UPT, UPT, UR21, 0x200, URZ ;  /* 0x0000020015108890 */ /* 0x000fe2000fffe0ff */
[----:B------:R-:W-:Y:S01]  /*47d0*/  VIADD R14, R14, 0x1 ;  /* 0x000000010e0e7836 */ /* 0x000fe20000000000 */
[----:B------:R-:W-:Y:S01]  /*47e0*/  VOTEU.ALL UP0, P1 ;  /* 0x0000000000ff7886 */ /* 0x000fe20000800000 */
[----:B------:R-:W-:Y:S01]  /*47f0*/  UMOV UR20, UR36 ;  /* 0x0000002400147c82 */ /* 0x000fe20008000000 */
[----:B------:R-:W-:Y:S03]  /*4800*/  UPRMT UR6, UR45, 0x654, UR17 ;  /* 0x000006542d067896 */ /* 0x000fe60008000011 */
[----:B------:R-:W-:Y:S02]  /*4810*/  IMAD.U32 R10, RZ, RZ, UR5 ;  /* 0x00000005ff0a7e24 */ /* 0x000fe4000f8e00ff */
[----:B------:R-:W-:Y:S03]  /*4820*/  IMAD.U32 R11, RZ, RZ, UR4 ;  /* 0x00000004ff0b7e24 */ /* 0x000fe6000f8e00ff */
[----:B------:R-:W-:Y:S02]  /*4830*/  @!P1 R2UR UR4, R10 ;  /* 0x000000000a0492ca */ /* 0x000fe400000e0000 */
[----:B------:R-:W-:Y:S11]  /*4840*/  @!P1 R2UR UR5, R11 ;  /* 0x000000000b0592ca */ /* 0x000ff600000e0000 */
[----:B------:R-:W-:Y:S02]  /*4850*/  @!UPT UIADD3 URZ, UPT, UPT, URZ, URZ, URZ ;  /* 0x000000fffffff290 */ /* 0x000fe4000fffe0ff */
[----:B------:R2:W-:Y:S01]  /*4860*/  @!UP0 UTMALDG.3D [UR16], [UR4], desc[UR8] ;  /* 0x00000810040085b4 */ /* 0x0005e20008011000 */
[----:B------:R2:W-:Y:S01]  /*4870*/  @!P1 SYNCS.ARRIVE.TRANS64.RED.A0TR RZ, [UR21+0x50], R0 ;  /* 0x00005000ffff99a7 */ /* 0x0005e20008300415 */
[----:B------:R-:W-:Y:S01]  /*4880*/  SYNCS.ARRIVE.TRANS64.RED.A1T0 RZ, [UR6], RZ ;  /* 0x000000ffffff79a7 */ /* 0x000fe20008100406 */
[----:B------:R-:W3:Y:S02]  /*4890*/  SYNCS.PHASECHK.TRANS64.TRYWAIT P0, [UR21+0x68], R9 ;  /* 0x00006809ff0075a7 */ /* 0x000ee40008001115 */
[----:B--23--:R-:W-:Y:S05]  /*48a0*/  @!P0 BRA `(.L_x_83) ;  /* 0x0000004400ec8947 */ /* 0x00cfea0003800000 */
.L_x_148:
[----:B------:R-:W-:Y:S01]  /*48b0*/  @!P1 IADD3 R6, P0, PT, R16, 0x580, RZ ;  /* 0x0000058010069810 */ /* 0x000fe20007f1e0ff */
[----:B------:R-:W-:Y:S01]  /*48c0*/  VOTEU.ALL UP0, P1 ;  /* 0x0000000000ff7886 */ /* 0x000fe20000800000 */
[----:B------:R-:W-:Y:S01]  /*48d0*/  UMOV UR6, 0x0 ;  /* 0x0000000000067882 */ /* 0x000fe20000000000 */
[----:B------:R-:W-:Y:S01]  /*48e0*/  UMOV UR7, 0x10000000 ;  /* 0x1000000000077882 */ /* 0x000fe20000000000 */
[----:B------:R-:W-:Y:S01]  /*48f0*/  @!P1 R2UR UR5, R6 ;  /* 0x00000000060592ca */ /* 0x000fe200000e0000 */
[----:B--2---:R-:W-:Y:S01]  /*4900*/  @!P1 IMAD.X R0, RZ, RZ, R17, P0 ;  /* 0x000000ffff009224 */ /* 0x004fe200000e0611 */
[----:B------:R-:W-:Y:S01]  /*4910*/  @!UP0 UIADD3 UR10, UPT, UPT, UR18, 0x40, URZ ;  /* 0x00000040120a8890 */ /* 0x000fe2000fffe0ff */
[----:B------:R-:W-:Y:S01]  /*4920*/  R2UR UR16, R160 ;  /* 0x00000000a01072ca */ /* 0x000fe200000e0000 */
[----:B------:R-:W-:Y:S01]  /*4930*/  @!UP0 UIADD3 UR8, UPT, UPT, UR21, 0x2200, URZ ;  /* 0x0000220015088890 */ /* 0x000fe2000fffe0ff */
[----:B------:R-:W-:Y:S01]  /*4940*/  ISETP.NE.AND P0, PT, R14, 0x2, PT ;  /* 0x000000020e00780c */ /* 0x000fe20003f05270 */
[----:B------:R-:W-:Y:S01]  /*4950*/  @!UP0 UIADD3 UR9, UPT, UPT, UR21, 0x58, URZ ;  /* 0x0000005815098890 */ /* 0x000fe2000fffe0ff */
[----:B------:R-:W-:Y:S01]  /*4960*/  @!P1 R2UR UR4, R0 ;  /* 0x00000000000492ca */ /* 0x000fe200000e0000 */
[----:B------:R-:W-:Y:S01]  /*4970*/  VOTEU.ALL UP0, P1 ;  /* 0x0000000000ff7886 */ /* 0x000fe20000800000 */
[----:B------:R-:W-:Y:S01]  /*4980*/  UMOV UR11, UR19 ;  /* 0x00000013000b7c82 */ /* 0x000fe20008000000 */
[----:B------:R-:W-:Y:S01]  /*4990*/  UMOV UR12, UR36 ;  /* 0x00000024000c7c82 */ /* 0x000fe20008000000 */
[----:B------:R-:W-:Y:S01]  /*49a0*/  SEL R0, RZ, 0x1, P0 ;  /* 0x00000001ff007807 */ /* 0x000fe20000000000 */
[----:B------:R-:W-:Y:S01]  /*49b0*/  UIADD3 UR20, UPT, UPT, UR13, UR63, URZ ;  /* 0x0000003f0d147290 */ /* 0x000fe2000fffe0ff */
[----:B------:R-:W-:Y:S01]  /*49c0*/  IMAD.U32 R8, RZ, RZ, UR5 ;  /* 0x00000005ff087e24 */ /* 0x000fe2000f8e00ff */
[----:B------:R-:W-:Y:S01]  /*49d0*/  LOP3.LUT R15, R15, 0x1, RZ, 0x3c, !PT ;  /* 0x000000010f0f7812 */ /* 0x000fe200078e3cff */
[----:B------:R-:W-:Y:S01]  /*49e0*/  UPLOP3.LUT UP3, UPT, UPT, UPT, UPT, 0x80, 0x8 ;  /* 0x000000000008789c */ /* 0x000fe20003f6f070 */
[----:B------:R-:W-:Y:S01]  /*49f0*/  LOP3.LUT R13, R13, R0, RZ, 0x3c, !PT ;  /* 0x000000000d0d7212 */ /* 0x000fe200078e3cff */
[----:B------:R-:W-:Y:S01]  /*4a00*/  UIADD3 UR16, UPT, UPT, UR14, UR16, URZ ;  /* 0x000000100e107290 */ /* 0x000fe2000fffe0ff */
[----:B------:R-:W-:Y:S01]  /*4a10*/  SEL R14, R14, RZ, P0 ;  /* 0x000000ff0e0e7207 */ /* 0x000fe20000000000 */
[----:B------:R-:W-:Y:S01]  /*4a20*/  UMOV UR36, UR26 ;  /* 0x0000001a00247c82 */ /* 0x000fe20008000000 */
[----:B------:R-:W-:Y:S01]  /*4a30*/  IMAD.U32 R9, RZ, RZ, UR4 ;  /* 0x00000004ff097e24 */ /* 0x000fe2000f8e00ff */
[----:B------:R-:W-:Y:S04]  /*4a40*/  @!P1 R2UR UR4, R8 ;  /* 0x00000000080492ca */ /* 0x000fe800000e0000 */
[----:B------:R-:W-:Y:S11]  /*4a50*/  @!P1 R2UR UR5, R9 ;  /* 0x00000000090592ca */ /* 0x000ff600000e0000 */
[----:B------:R-:W-:Y:S02]  /*4a60*/  @!UPT UIADD3 URZ, UPT, UPT, URZ, URZ, URZ ;  /* 0x000000fffffff290 */ /* 0x000fe4000fffe0ff */
[----:B------:R2:W-:Y:S01]  /*4a70*/  @!UP0 UTMALDG.3D [UR8], [UR4], desc[UR6] ;  /* 0x00000608040085b4 */ /* 0x0005e20008011000 */
[----:B------:R2:W-:Y:S01]  /*4a80*/  @!P1 SYNCS.ARRIVE.TRANS64.RED.A0TR RZ, [UR21+0x58], R7 ;  /* 0x00005807ffff99a7 */ /* 0x0005e20008300415 */
[----:B------:R-:W-:Y:S01]  /*4a90*/  SYNCS.ARRIVE.TRANS64.RED.A1T0 RZ, [UR33], RZ ;  /* 0x000000ffffff79a7 */ /* 0x000fe20008100421 */
[----:B------:R-:W-:Y:S05]  /*4aa0*/  BRA.U UP1, `(.L_x_84) ;  /* 0xfffffff501247547 */ /* 0x000fea000b83ffff */
[----:B------:R-:W-:-:S04]  /*4ab0*/  SHF.L.U32 R3, R15, 0x1f, RZ ;  /* 0x0000001f0f037819 */ /* 0x000fc800000006ff */
[----:B------:R-:W3:Y:S02]  /*4ac0*/  SYNCS.PHASECHK.TRANS64.TRYWAIT P0, [UR21+0x60], R3 ;  /* 0x00006003ff0075a7 */ /* 0x000ee40008001115 */
[----:B---3--:R-:W-:Y:S05]  /*4ad0*/  @!P0 BRA `(.L_x_85) ;  /* 0x0000004400788947 */ /* 0x008fea0003800000 */
.L_x_150:
[----:B---3--:R-:W-:-:S07]  /*4ae0*/  MOV R0, UR21 ;  /* 0x0000001500007c02 */ /* 0x008fce0008000f00 */
.L_x_86:
[----:B---3--:R-:W-:-:S04]  /*4af0*/  SHF.L.U32 R3, R15, 0x1f, RZ ;  /* 0x0000001f0f037819 */ /* 0x008fc800000006ff */
[----:B------:R3:W4:Y:S03]  /*4b00*/  SYNCS.PHASECHK.TRANS64.TRYWAIT P0, [R0+URZ+0x68], R3 ;  /* 0x00006803000075a7 */ /* 0x00072600080011ff */
[----:B----4-:R-:W-:Y:S05]  /*4b10*/  @!P0 NANOSLEEP.SYNCS 0x989680 ;  /* 0x009896800000895d */ /* 0x010fea0003900000 */
[----:B------:R-:W4:Y:S02]  /*4b20*/  @!P0 SYNCS.PHASECHK.TRANS64 P0, [R0+URZ+0x68], R3 ;  /* 0x00006803000085a7 */ /* 0x000f2400080010ff */
[----:B-12-4-:R-:W-:Y:S05]  /*4b30*/  @P0 EXIT ;  /* 0x000000000000094d */ /* 0x016fea0003800000 */
[----:B------:R-:W-:Y:S05]  /*4b40*/  BRA `(.L_x_86) ;  /* 0xfffffffc00e87947 */ /* 0x000fea000383ffff */
.L_x_75:
[----:B------:R-:W-:-:S06]  /*4b50*/  UISETP.GE.AND UP0, UPT, UR17, 0x4, UPT ;  /* 0x000000041100788c */ /* 0x000fcc000bf06270 */
[----:B------:R-:W-:-:S13]  /*4b60*/  PLOP3.LUT P0, PT, PT, PT, UP0, 0x80, 0x8 ;  /* 0x000000000008781c */ /* 0x000fda0003f0f008 */
[----:B------:R-:W-:Y:S05]  /*4b70*/  @!P0 EXIT ;  /* 0x000000000000894d */ /* 0x000fea0003800000 */
[----:B------:R-:W-:Y:S01]  /*4b80*/  BAR.SYNC.DEFER_BLOCKING 0x6, 0xa0 ;  /* 0x0182800000007b1d */ /* 0x000fe20000010000 */
[C---:B------:R-:W-:Y:S01]  /*4b90*/  IMAD.SHL.U32 R4, R170.reuse, 0x40, RZ ;  /* 0x00000040aa047824 */ /* 0x040fe200078e00ff */
[C---:B------:R-:W-:Y:S01]  /*4ba0*/  LOP3.LUT R178, R170.reuse, 0x60, RZ, 0xc0, !PT ;  /* 0x00000060aab27812 */ /* 0x040fe200078ec0ff */
[C---:B------:R-:W-:Y:S01]  /*4bb0*/  IMAD.SHL.U32 R137, R170.reuse, 0x8, RZ ;  /* 0x00000008aa897824 */ /* 0x040fe200078e00ff */
[C---:B------:R-:W-:Y:S01]  /*4bc0*/  LOP3.LUT R176, R170.reuse, 0x2, RZ, 0xc0, !PT ;  /* 0x00000002aab07812 */ /* 0x040fe200078ec0ff */
[----:B------:R-:W-:Y:S01]  /*4bd0*/  IMAD.U32 R69, R170, 0x10000, RZ ;  /* 0x00010000aa457824 */ /* 0x000fe200078e00ff */
[----:B------:R-:W-:Y:S02]  /*4be0*/  UMOV UR44, 0x400 ;  /* 0x00000400002c7882 */ /* 0x000fe40000000000 */
[----:B------:R-:W1:Y:S01]  /*4bf0*/  LDC.64 R156, c[0x0][0x8b0] ;  /* 0x00022c00ff9c7b82 */ /* 0x000e620000000a00 */
[----:B------:R-:W-:Y:S01]  /*4c00*/  ULEA UR44, UR45, UR44, 0x18 ;  /* 0x0000002c2d2c7291 */ /* 0x000fe2000f8ec0ff */
[----:B------:R-:W-:Y:S01]  /*4c10*/  LOP3.LUT R6, R4, 0x180, RZ, 0xc0, !PT ;  /* 0x0000018004067812 */ /* 0x000fe200078ec0ff */
[----:B------:R-:W-:Y:S01]  /*4c20*/  HFMA2 R68, -RZ, RZ, 0, 0 ;  /* 0x00000000ff447431 */ /* 0x000fe200000001ff */
[----:B------:R-:W-:Y:S01]  /*4c30*/  LOP3.LUT R69, R69, 0x600000, RZ, 0xc0, !PT ;  /* 0x0060000045457812 */ /* 0x000fe200078ec0ff */
[----:B------:R-:W-:Y:S01]  /*4c40*/  UIADD3 UR4, UPT, UPT, UR44, 0x4200, URZ ;  /* 0x000042002c047890 */ /* 0x000fe2000fffe0ff */
[----:B------:R-:W-:Y:S01]  /*4c50*/  LOP3.LUT R137, R6, 0x30, R137, 0xf8, !PT ;  /* 0x0000003006897812 */ /* 0x000fe200078ef889 */
[----:B------:R-:W-:Y:S01]  /*4c60*/  IMAD.MOV.U32 R168, RZ, RZ, RZ ;  /* 0x000000ffffa87224 */ /* 0x000fe200078e00ff */
[----:B------:R-:W2:Y:S01]  /*4c70*/  LDC.64 R138, c[0x0][0x8a8] ;  /* 0x00022a00ff8a7b82 */ /* 0x000ea20000000a00 */
[----:B------:R-:W-:Y:S01]  /*4c80*/  LOP3.LUT R170, R170, 0x4, RZ, 0xc0, !PT ;  /* 0x00000004aaaa7812 */ /* 0x000fe200078ec0ff */
[----:B------:R-:W-:Y:S01]  /*4c90*/  IMAD.MOV.U32 R162, RZ, RZ, RZ ;  /* 0x000000ffffa27224 */ /* 0x000fe200078e00ff */
[----:B------:R-:W-:-:S02]  /*4ca0*/  LOP3.LUT R137, R137, 0x1e40, R4, 0xf8, !PT ;  /* 0x00001e4089897812 */ /* 0x000fc400078ef804 */
[----:B------:R-:W-:Y:S01]  /*4cb0*/  CS2R R166, SRZ ;  /* 0x0000000000a67805 */ /* 0x000fe2000001ff00 */
[----:B------:R-:W-:Y:S01]  /*4cc0*/  IMAD.MOV.U32 R165, RZ, RZ, RZ ;  /* 0x000000ffffa57224 */ /* 0x000fe200078e00ff */
[----:B------:R-:W-:Y:S01]  /*4cd0*/  IADD3 R169, PT, PT, -R170, 0x2, RZ ;  /* 0x00000002aaa97810 */ /* 0x000fe20007ffe1ff */
[----:B------:R-:W-:Y:S01]  /*4ce0*/  IMAD.MOV R164, RZ, RZ, -R176 ;  /* 0x000000ffffa47224 */ /* 0x000fe200078e0ab0 */
[----:B------:R-:W-:Y:S01]  /*4cf0*/  IADD3 R171, PT, PT, R137, UR44, RZ ;  /* 0x0000002c89ab7c10 */ /* 0x000fe2000fffe0ff */
[----:B------:R-:W3:Y:S01]  /*4d00*/  LDS R0, [UR44+0x130] ;  /* 0x0001302cff007984 */ /* 0x000ee20008000800 */
[----:B------:R-:W-:Y:S01]  /*4d10*/  IMAD.MOV R163, RZ, RZ, -R170 ;  /* 0x000000ffffa37224 */ /* 0x000fe200078e0aaa */
[----:B------:R-:W-:Y:S01]  /*4d20*/  MOV R177, UR4 ;  /* 0x0000000400b17c02 */ /* 0x000fe20008000f00 */
[----:B------:R-:W4:Y:S01]  /*4d30*/  LDCU UR58, c[0x0][0x370] ;  /* 0x00006e00ff3a77ac */ /* 0x000f220008000800 */
[----:B------:R-:W-:Y:S01]  /*4d40*/  VIADD R171, R171, 0x200 ;  /* 0x00000200abab7836 */ /* 0x000fe20000000000 */
[----:B------:R-:W1:Y:S01]  /*4d50*/  LDCU UR43, c[0x0][0xb0c] ;  /* 0x00016180ff2b77ac */ /* 0x000e620008000800 */
[----:B------:R-:W1:Y:S01]  /*4d60*/  LDCU UR39, c[0x0][0xb30] ;  /* 0x00016600ff2777ac */ /* 0x000e620008000800 */
[----:B------:R-:W1:Y:S01]  /*4d70*/  LDCU.64 UR56, c[0x0][0x888] ;  /* 0x00011100ff3877ac */ /* 0x000e620008000a00 */
[----:B------:R-:W1:Y:S01]  /*4d80*/  LDCU.64 UR40, c[0x0][0xb28] ;  /* 0x00016500ff2877ac */ /* 0x000e620008000a00 */
[----:B------:R-:W1:Y:S01]  /*4d90*/  LDCU.64 UR60, c[0x0][0x890] ;  /* 0x00011200ff3c77ac */ /* 0x000e620008000a00 */
[----:B------:R-:W1:Y:S01]  /*4da0*/  LDCU.128 UR52, c[0x0][0xb10] ;  /* 0x00016200ff3477ac */ /* 0x000e620008000c00 */
[----:B------:R-:W1:Y:S01]  /*4db0*/  LDCU UR47, c[0x0][0x374] ;  /* 0x00006e80ff2f77ac */ /* 0x000e620008000800 */
[----:B------:R-:W-:Y:S01]  /*4dc0*/  UIADD3 UR62, UPT, UPT, UR44, 0x200, URZ ;  /* 0x000002002c3e7890 */ /* 0x000fe2000fffe0ff */
[----:B-1234-:R-:W-:-:S11]  /*4dd0*/  IMAD.IADD R69, R0, 0x1, R69 ;  /* 0x0000000100457824 */ /* 0x01efd600078e0245 */
.L_x_113:
[C---:B------:R-:W-:Y:S02]  /*4de0*/  LEA R3, R162.reuse, UR44, 0x3 ;  /* 0x0000002ca2037c11 */ /* 0x040fe4000f8e18ff */
[----:B------:R-:W-:Y:S02]  /*4df0*/  SHF.L.U32 R0, R167, 0x1f, RZ ;  /* 0x0000001fa7007819 */ /* 0x000fe400000006ff */
[----:B-1----:R-:W-:Y:S02]  /*4e00*/  LEA R5, R162, UR44, 0x4 ;  /* 0x0000002ca2057c11 */ /* 0x002fe4000f8e20ff */
[----:B------:R-:W1:Y:S02]  /*4e10*/  SYNCS.PHASECHK.TRANS64.TRYWAIT P0, [R3+URZ+0x80], R0 ;  /* 0x00008000030075a7 */ /* 0x000e6400080011ff */
[----:B-1----:R-:W-:Y:S05]  /*4e20*/  @!P0 BRA `(.L_x_87) ;  /* 0x0000004000bc8947 */ /* 0x002fea0003800000 */
.L_x_151:
        /* <DEDUP_REMOVED lines=11> */
[----:B------:R-:W-:Y:S01]  /*4ee0*/  PLOP3.LUT P0, PT, PT, PT, UP1, 0x80, 0x8 ;  /* 0x000000000008781c */ /* 0x000fe20003f0f018 */
[----:B------:R-:W-:Y:S11]  /*4ef0*/  UP2UR UR46, UPR, URZ, 0x2 ;  /* 0x00000002ff2e7883 */ /* 0x000ff60008000000 */
[----:B------:R-:W-:Y:S01]  /*4f00*/  @!UPT UIADD3 URZ, UPT, UPT, URZ, URZ, URZ ;  /* 0x000000fffffff290 */ /* 0x000fe2000fffe0ff */
[----:B-1----:R-:W-:Y:S02]  /*4f10*/  @P0 SHF.R.U32.HI R0, RZ, 0x10, R5 ;  /* 0x00000010ff000819 */ /* 0x002fe40000011605 */
        /* <DEDUP_REMOVED lines=12> */
[----:B------:R-:W2:Y:S01]  /*4fe0*/  LDCU UR12, c[0x0][0xb20] ;  /* 0x00016400ff0c77ac */ /* 0x000ea20008000800 */
[----:B------:R-:W-:Y:S02]  /*4ff0*/  UIMAD.WIDE.U32 UR4, UR47, UR55, URZ ;  /* 0x000000372f0472a5 */ /* 0x000fe4000f8e00ff */
[----:B------:R-:W-:Y:S02]  /*5000*/  UIMAD.WIDE.U32 UR6, UR58, UR52, URZ ;  /* 0x000000343a0672a5 */ /* 0x000fe4000f8e00ff */
[----:B------:R-:W-:Y:S02]  /*5010*/  UISETP.NE.AND UP0, UPT, UR54, 0x1, UPT ;  /* 0x000000013600788c */ /* 0x000fe4000bf05270 */
[----:B------:R-:W-:Y:S02]  /*5020*/  UIMAD.WIDE.U32 UR8, UR37, UR55, URZ ;  /* 0x00000037250872a5 */ /* 0x000fe4000f8e00ff */
[----:B------:R-:W-:Y:S02]  /*5030*/  UIMAD.WIDE.U32 UR10, UR38, UR52, URZ ;  /* 0x00000034260a72a5 */ /* 0x000fe4000f8e00ff */
[----:B------:R-:W-:Y:S02]  /*5040*/  UISETP.NE.AND UP1, UPT, UR43, 0x1, UPT ;  /* 0x000000012b00788c */ /* 0x000fe4000bf25270 */
[----:B------:R-:W-:Y:S01]  /*5050*/  UISETP.NE.AND UP2, UPT, UR42, 0x1, UPT ;  /* 0x000000012a00788c */ /* 0x000fe2000bf45270 */
[----:B------:R-:W-:Y:S02]  /*5060*/  UMOV UR4, UR5 ;  /* 0x0000000500047c82 */ /* 0x000fe40008000000 */
[----:B--2---:R-:W-:Y:S03]  /*5070*/  USHF.R.U32.HI UR5, URZ, UR12, UR4 ;  /* 0x0000000cff057299 */ /* 0x004fe60008011604 */
[----:B------:R-:W-:Y:S02]  /*5080*/  UMOV UR4, UR7 ;  /* 0x0000000700047c82 */ /* 0x000fe40008000000 */
[----:B------:R-:W-:Y:S02]  /*5090*/  USHF.R.U32.HI UR7, URZ, UR53, UR4 ;  /* 0x00000035ff077299 */ /* 0x000fe40008011604 */
[----:B------:R-:W-:Y:S02]  /*50a0*/  USEL UR4, UR47, UR5, !UP0 ;  /* 0x000000052f047287 */ /* 0x000fe4000c000000 */
[----:B------:R-:W-:Y:S01]  /*50b0*/  USEL UR7, UR58, UR7, !UP1 ;  /* 0x000000073a077287 */ /* 0x000fe2000c800000 */
[----:B------:R-:W-:Y:S01]  /*50c0*/  UMOV UR5, UR9 ;  /* 0x0000000900057c82 */ /* 0x000fe20008000000 */
[----:B------:R-:W-:Y:S02]  /*50d0*/  UIMAD.WIDE.U32 UR8, UR4, UR40, URZ ;  /* 0x00000028040872a5 */ /* 0x000fe4000f8e00ff */
[----:B------:R-:W-:Y:S03]  /*50e0*/  USHF.R.U32.HI UR6, URZ, UR12, UR5 ;  /* 0x0000000cff067299 */ /* 0x000fe60008011605 */
[----:B------:R-:W-:Y:S01]  /*50f0*/  UMOV UR5, UR11 ;  /* 0x0000000b00057c82 */ /* 0x000fe20008000000 */
[----:B------:R-:W-:Y:S02]  /*5100*/  UIMAD.WIDE.U32 UR10, UR7, UR40, URZ ;  /* 0x00000028070a72a5 */ /* 0x000fe4000f8e00ff */
[----:B------:R-:W-:Y:S02]  /*5110*/  USHF.R.U32.HI UR12, URZ, UR53, UR5 ;  /* 0x00000035ff0c7299 */ /* 0x000fe40008011605 */
[----:B------:R-:W-:Y:S01]  /*5120*/  USEL UR6, UR37, UR6, !UP0 ;  /* 0x0000000625067287 */ /* 0x000fe2000c000000 */
[----:B------:R-:W-:Y:S02]  /*5130*/  UMOV UR5, UR9 ;  /* 0x0000000900057c82 */ /* 0x000fe40008000000 */
[----:B------:R-:W-:Y:S01]  /*5140*/  UMOV UR10, UR11 ;  /* 0x0000000b000a7c82 */ /* 0x000fe20008000000 */
[----:B------:R-:W-:Y:S02]  /*5150*/  @UP2 USHF.R.U32.HI UR4, URZ, UR41, UR5 ;  /* 0x00000029ff042299 */ /* 0x000fe40008011605 */
[----:B------:R-:W-:Y:S02]  /*5160*/  @UP2 USHF.R.U32.HI UR7, URZ, UR41, UR10 ;  /* 0x00000029ff072299 */ /* 0x000fe4000801160a */
[----:B------:R-:W-:Y:S02]  /*5170*/  UIMAD UR4, UR42, UR4, URZ ;  /* 0x000000042a0472a4 */ /* 0x000fe4000f8e02ff */
[----:B------:R-:W-:Y:S02]  /*5180*/  UIMAD.WIDE.U32 UR10, UR6, UR40, URZ ;  /* 0x00000028060a72a5 */ /* 0x000fe4000f8e00ff */
[----:B------:R-:W-:Y:S02]  /*5190*/  USEL UR5, UR38, UR12, !UP1 ;  /* 0x0000000c26057287 */ /* 0x000fe4000c800000 */
[----:B------:R-:W-:Y:S02]  /*51a0*/  UIMAD UR8, UR42, UR7, URZ ;  /* 0x000000072a0872a4 */ /* 0x000fe4000f8e02ff */
[----:B------:R-:W-:Y:S03]  /*51b0*/  UISETP.GE.AND UP0, UPT, UR6, UR4, UPT ;  /* 0x000000040600728c */ /* 0x000fe6000bf06270 */
[----:B------:R-:W-:Y:S01]  /*51c0*/  UMOV UR4, UR11 ;  /* 0x0000000b00047c82 */ /* 0x000fe20008000000 */
[----:B------:R-:W-:Y:S02]  /*51d0*/  UISETP.GE.OR UP0, UPT, UR5, UR8, UP0 ;  /* 0x000000080500728c */ /* 0x000fe40008706670 */
[----:B------:R-:W-:Y:S02]  /*51e0*/  USHF.R.U32.HI UR4, URZ, UR41, UR4 ;  /* 0x00000029ff047299 */ /* 0x000fe40008011604 */
[----:B------:R-:W-:Y:S02]  /*51f0*/  UIMAD.WIDE.U32 UR8, UR5, UR40, URZ ;  /* 0x00000028050872a5 */ /* 0x000fe4000f8e00ff */
[----:B------:R-:W-:Y:S02]  /*5200*/  USEL UR11, UR6, UR4, !UP2 ;  /* 0x00000004060b7287 */ /* 0x000fe4000d000000 */
[----:B------:R-:W-:Y:S02]  /*5210*/  UIADD3 UR8, UPT, UPT, -UR5, URZ, URZ ;  /* 0x000000ff05087290 */ /* 0x000fe4000fffe1ff */
[----:B------:R-:W-:Y:S01]  /*5220*/  UIADD3 UR10, UPT, UPT, -UR11, URZ, URZ ;  /* 0x000000ff0b0a7290 */ /* 0x000fe2000fffe1ff */
[----:B------:R-:W-:Y:S01]  /*5230*/  @!UP0 UMOV UR4, UR9 ;  /* 0x0000000900048c82 */ /* 0x000fe20008000000 */
[----:B------:R-:W-:Y:S02]  /*5240*/  UIADD3 UR9, UPT, UPT, -UR6, URZ, URZ ;  /* 0x000000ff06097290 */ /* 0x000fe4000fffe1ff */
[----:B------:R-:W-:Y:S02]  /*5250*/  @!UP0 USHF.R.U32.HI UR4, URZ, UR41, UR4 ;  /* 0x00000029ff048299 */ /* 0x000fe40008011604 */
[----:B------:R-:W-:Y:S02]  /*5260*/  UIMAD UR10, UR42, UR10, UR6 ;  /* 0x0000000a2a0a72a4 */ /* 0x000fe4000f8e0206 */
[----:B------:R-:W-:Y:S04]  /*5270*/  @!UP0 USEL UR4, UR5, UR4, !UP2 ;  /* 0x0000000405048287 */ /* 0x000fe8000d000000 */
[----:B------:R-:W-:Y:S02]  /*5280*/  @!UP0 UIMAD UR10, UR7, UR10, UR4 ;  /* 0x0000000a070a82a4 */ /* 0x000fe4000f8e0204 */
[----:B------:R-:W-:Y:S02]  /*5290*/  @!UP0 UIADD3 UR11, UPT, UPT, UR11, -UR4, URZ ;  /* 0x800000040b0b8290 */ /* 0x000fe4000fffe0ff */
[----:B------:R-:W-:Y:S02]  /*52a0*/  UIMAD UR7, UR43, UR8, UR38 ;  /* 0x000000082b0772a4 */ /* 0x000fe4000f8e0226 */
[----:B------:R-:W-:Y:S02]  /*52b0*/  @!UP0 UIMAD UR6, UR11, UR42, UR5 ;  /* 0x0000002a0b0682a4 */ /* 0x000fe4000f8e0205 */
[----:B------:R-:W-:Y:S01]  /*52c0*/  UIMAD UR4, UR54, UR9, UR37 ;  /* 0x00000009360472a4 */ /* 0x000fe2000f8e0225 */
[----:B------:R-:W-:Y:S02]  /*52d0*/  @!UP0 UMOV UR5, UR10 ;  /* 0x0000000a00058c82 */ /* 0x000fe40008000000 */
[----:B------:R-:W-:Y:S02]  /*52e0*/  UIMAD UR38, UR5, UR43, UR7 ;  /* 0x0000002b052672a4 */ /* 0x000fe4000f8e0207 */
[----:B------:R-:W-:Y:S11]  /*52f0*/  UIMAD UR37, UR6, UR54, UR4 ;  /* 0x00000036062572a4 */ /* 0x000ff6000f8e0204 */
[----:B------:R-:W-:Y:S01]  /*5300*/  @!UPT UIADD3 URZ, UPT, UPT, URZ, URZ, URZ ;  /* 0x000000fffffff290 */ /* 0x000fe2000fffe0ff */
.L_x_88:
[----:B------:R-:W-:Y:S01]  /*5310*/  UISETP.NE.AND UP0, UPT, UR39, 0x1, UPT ;  /* 0x000000012700788c */ /* 0x000fe2000bf05270 */
[----:B------:R-:W-:Y:S01]  /*5320*/  IADD3 R162, PT, PT, R162, 0x1, RZ ;  /* 0x00000001a2a27810 */ /* 0x000fe20007ffe0ff */
[----:B------:R-:W-:Y:S02]  /*5330*/  USHF.L.U32 UR50, UR16, 0x7, URZ ;  /* 0x0000000710327899 */ /* 0x000fe400080006ff */
[----:B------:R-:W-:Y:S07]  /*5340*/  USHF.L.U32 UR49, UR20, 0x7, URZ ;  /* 0x0000000714317899 */ /* 0x000fee00080006ff */
[----:B------:R-:W2:Y:S01]  /*5350*/  @!UP0 LDCU.128 UR12, c[0x0][0xb10] ;  /* 0x00016200ff0c87ac */ /* 0x000ea20008000c00 */
[----:B------:R-:W3:Y:S01]  /*5360*/  @!UP0 LDCU UR5, c[0x0][0xb0c] ;  /* 0x00016180ff0587ac */ /* 0x000ee20008000800 */
[----:B------:R-:W4:Y:S01]  /*5370*/  @!UP0 LDCU UR10, c[0x0][0xb20] ;  /* 0x00016400ff0a87ac */ /* 0x000f220008000800 */
[----:B--2---:R-:W-:Y:S02]  /*5380*/  UIMAD.WIDE.U32 UR8, UR38, UR12, URZ ;  /* 0x0000000c260872a5 */ /* 0x004fe4000f8e00ff */
[----:B------:R-:W-:Y:S02]  /*5390*/  UIMAD.WIDE.U32 UR6, UR37, UR15, URZ ;  /* 0x0000000f250672a5 */ /* 0x000fe4000f8e00ff */
[----:B------:R-:W-:Y:S03]  /*53a0*/  @!UP0 UISETP.NE.AND UP1, UPT, UR14, 0x1, UPT ;  /* 0x000000010e00888c */ /* 0x000fe6000bf25270 */
[----:B------:R-:W-:Y:S01]  /*53b0*/  @!UP0 UMOV UR4, UR9 ;  /* 0x0000000900048c82 */ /* 0x000fe20008000000 */
[----:B---3--:R-:W-:Y:S02]  /*53c0*/  @!UP0 UISETP.NE.AND UP2, UPT, UR5, 0x1, UPT ;  /* 0x000000010500888c */ /* 0x008fe4000bf45270 */
[----:B------:R-:W-:Y:S01]  /*53d0*/  @!UP0 USHF.R.U32.HI UR4, URZ, UR13, UR4 ;  /* 0x0000000dff048299 */ /* 0x000fe20008011604 */
[----:B------:R-:W-:Y:S02]  /*53e0*/  @!UP0 UMOV UR6, UR7 ;  /* 0x0000000700068c82 */ /* 0x000fe40008000000 */
[----:B----4-:R-:W-:Y:S02]  /*53f0*/  @!UP0 USHF.R.U32.HI UR6, URZ, UR10, UR6 ;  /* 0x0000000aff068299 */ /* 0x010fe40008011606 */
[----:B------:R-:W-:Y:S02]  /*5400*/  @!UP0 USEL UR7, UR38, UR4, !UP2 ;  /* 0x0000000426078287 */ /* 0x000fe4000d000000 */
[----:B------:R-:W-:Y:S04]  /*5410*/  @!UP0 USEL UR6, UR37, UR6, !UP1 ;  /* 0x0000000625068287 */ /* 0x000fe8000c800000 */
[----:B------:R-:W-:Y:S02]  /*5420*/  @!UP0 UIADD3 UR4, UPT, UPT, -UR7, UR6, URZ ;  /* 0x0000000607048290 */ /* 0x000fe4000fffe1ff */
[----:B------:R-:W-:Y:S02]  /*5430*/  @!UP0 UIADD3 UR6, UPT, UPT, UR7, -UR6, URZ ;  /* 0x8000000607068290 */ /* 0x000fe4000fffe0ff */
[----:B------:R-:W-:Y:S02]  /*5440*/  @!UP0 UIMAD UR38, UR4, UR5, UR38 ;  /* 0x00000005042682a4 */ /* 0x000fe4000f8e0226 */
[----:B------:R-:W-:Y:S02]  /*5450*/  @!UP0 UIMAD UR37, UR6, UR14, UR37 ;  /* 0x0000000e062582a4 */ /* 0x000fe4000f8e0225 */
[----:B------:R-:W-:Y:S09]  /*5460*/  ULOP3.LUT UP0, URZ, UR62, 0x1b0, URZ, 0xc0, !UPT ;  /* 0x000001b03eff7892 */ /* 0x000ff2000f80c0ff */
[----:B------:R-:W-:Y:S05]  /*5470*/  BRA.U !UP0, `(.L_x_89) ;  /* 0x0000000108407547 */ /* 0x000fea000b800000 */
[----:B------:R-:W2:Y:S01]  /*5480*/  LDCU.64 UR8, c[0x4][0x80] ;  /* 0x01001000ff0877ac */ /* 0x000ea20008000a00 */
[----:B------:R-:W-:Y:S01]  /*5490*/  MOV R3, 0x0 ;  /* 0x0000000000037802 */ /* 0x000fe20000000f00 */
[----:B------:R-:W-:Y:S02]  /*54a0*/  HFMA2 R12, -RZ, RZ, 0, 5.9604644775390625e-08 ;  /* 0x00000001ff0c7431 */ /* 0x000fe400000001ff */
[----:B------:R-:W-:Y:S02]  /*54b0*/  IMAD.MOV.U32 R8, RZ, RZ, 0x70 ;  /* 0x00000070ff087424 */ /* 0x000fe400078e00ff */
[----:B------:R-:W-:Y:S01]  /*54c0*/  IMAD.MOV.U32 R13, RZ, RZ, RZ ;  /* 0x000000ffff0d7224 */ /* 0x000fe200078e00ff */
[----:B------:R-:W3:Y:S01]  /*54d0*/  LDCU.64 UR6, c[0x4][0x88] ;  /* 0x01001100ff0677ac */ /* 0x000ee20008000a00 */
[----:B------:R-:W4:Y:S01]  /*54e0*/  LDC.64 R2, c[0x4][R3] ;  /* 0x0100000003027b82 */ /* 0x000f220000000a00 */
[----:B------:R-:W1:Y:S01]  /*54f0*/  LDCU.64 UR4, c[0x4][0x8] ;  /* 0x01000100ff0477ac */ /* 0x000e620008000a00 */
[----:B--2---:R-:W-:Y:S01]  /*5500*/  MOV R5, UR9 ;  /* 0x0000000900057c02 */ /* 0x004fe20008000f00 */
[----:B------:R-:W-:Y:S01]  /*5510*/  IMAD.U32 R4, RZ, RZ, UR8 ;  /* 0x00000008ff047e24 */ /* 0x000fe2000f8e00ff */
[----:B---3--:R-:W-:Y:S01]  /*5520*/  MOV R7, UR7 ;  /* 0x0000000700077c02 */ /* 0x008fe20008000f00 */
[----:B------:R-:W-:Y:S01]  /*5530*/  IMAD.U32 R6, RZ, RZ, UR6 ;  /* 0x00000006ff067e24 */ /* 0x000fe2000f8e00ff */
[----:B-1----:R-:W-:Y:S01]  /*5540*/  MOV R11, UR5 ;  /* 0x00000005000b7c02 */ /* 0x002fe20008000f00 */
[----:B------:R-:W-:Y:S02]  /*5550*/  IMAD.U32 R10, RZ, RZ, UR4 ;  /* 0x00000004ff0a7e24 */ /* 0x000fe4000f8e00ff */
[----:B------:R-:W-:Y:S07]  /*5560*/  LEPC R20, `(.L_x_89) ;  /* 0x000000001014794e */ /* 0x000fee0000000000 */
[----:B----45:R-:W-:Y:S05]  /*5570*/  CALL.ABS.NOINC R2 ;  /* 0x0000000002007343 */ /* 0x030fea0003c00000 */
.L_x_89:
[----:B------:R-:W-:Y:S01]  /*5580*/  LOP3.LUT P0, RZ, R177, 0x1b0, RZ, 0xc0, !PT ;  /* 0x000001b0b1ff7812 */ /* 0x000fe2000780c0ff */
[----:B------:R-:W-:Y:S11]  /*5590*/  BSSY.RECONVERGENT B6, `(.L_x_90) ;  /* 0x0000013000067945 */ /* 0x000ff60003800200 */
[----:B------:R-:W-:Y:S01]  /*55a0*/  @!UPT UIADD3 URZ, UPT, UPT, URZ, URZ, URZ ;  /* 0x000000fffffff290 */ /* 0x000fe2000fffe0ff */
[----:B------:R-:W-:Y:S05]  /*55b0*/  @!P0 BRA `(.L_x_91) ;  /* 0x0000000000408947 */ /* 0x000fea0003800000 */
        /* <DEDUP_REMOVED lines=16> */
.L_x_91:
[----:B------:R-:W-:Y:S05]  /*56c0*/  BSYNC.RECONVERGENT B6 ;  /* 0x0000000000067941 */ /* 0x000fea0003800200 */
.L_x_90:
[----:B------:R-:W-:Y:S01]  /*56d0*/  R2UR UR4, R161 ;  /* 0x00000000a10472ca */ /* 0x000fe200000e0000 */
[----:B------:R-:W-:Y:S01]  /*56e0*/  UISETP.NE.U32.AND UP0, UPT, UR60, URZ, UPT ;  /* 0x000000ff3c00728c */ /* 0x000fe2000bf05070 */
[----:B------:R-:W-:Y:S02]  /*56f0*/  ISETP.NE.U32.AND P4, PT, R156, RZ, PT ;  /* 0x000000ff9c00720c */ /* 0x000fe40003f85070 */
[----:B------:R-:W-:Y:S01]  /*5700*/  ISETP.NE.U32.AND P2, PT, RZ, UR56, PT ;  /* 0x00000038ff007c0c */ /* 0x000fe2000bf45070 */
[----:B------:R-:W-:Y:S01]  /*5710*/  UISETP.NE.AND.EX UP1, UPT, UR61, URZ, UPT, UP0 ;  /* 0x000000ff3d00728c */ /* 0x000fe2000bf25300 */
[----:B------:R-:W-:Y:S01]  /*5720*/  ISETP.NE.AND.EX P4, PT, R157, RZ, PT, P4 ;  /* 0x000000ff9d00720c */ /* 0x000fe20003f85340 */
[----:B------:R-:W-:Y:S01]  /*5730*/  UPLOP3.LUT UP0, UPT, UPT, UPT, UPT, 0x40, 0x4 ;  /* 0x000000000004789c */ /* 0x000fe20003f0e870 */
[----:B------:R-:W-:Y:S05]  /*5740*/  ISETP.NE.AND.EX P2, PT, RZ, UR57, PT, P2 ;  /* 0x00000039ff007c0c */ /* 0x000fea000bf45320 */
[----:B------:R-:W-:Y:S06]  /*5750*/  UISETP.NE.AND UP2, UPT, UR4, URZ, UPT ;  /* 0x000000ff0400728c */ /* 0x000fec000bf45270 */
[----:B------:R-:W-:Y:S05]  /*5760*/  PLOP3.LUT P1, PT, PT, PT, UP2, 0x80, 0x8 ;  /* 0x000000000008781c */ /* 0x000fea0003f2f028 */
[----:B------:R-:W-:Y:S06]  /*5770*/  @UP2 UPLOP3.LUT UP0, UPT, UPT, UPT, UP1, 0x80, 0x8 ;  /* 0x000000000008289c */ /* 0x000fec0003f0f010 */
[----:B------:R-:W-:Y:S01]  /*5780*/  PLOP3.LUT P0, PT, PT, PT, UP0, 0x80, 0x8 ;  /* 0x000000000008781c */ /* 0x000fe20003f0f008 */
[----:B------:R-:W-:Y:S01]  /*5790*/  @!UPT UIADD3 URZ, UPT, UPT, URZ, URZ, URZ ;  /* 0x000000fffffff290 */ /* 0x000fe2000fffe0ff */
[----:B------:R-:W-:Y:S11]  /*57a0*/  BRA.U !UP1, `(.L_x_92) ;  /* 0x00000001093c7547 */ /* 0x000ff6000b800000 */
[----:B------:R-:W-:Y:S01]  /*57b0*/  UISETP.NE.U32.AND UP0, UPT, UR56, URZ, UPT ;  /* 0x000000ff3800728c */ /* 0x000fe2000bf05070 */
[----:B-1----:R-:W-:Y:S01]  /*57c0*/  HFMA2 R0, -RZ, RZ, 0, 5.9604644775390625e-08 ;  /* 0x00000001ff007431 */ /* 0x002fe200000001ff */
[----:B------:R-:W1:Y:S01]  /*57d0*/  LDCU.64 UR8, c[0x0][0x358] ;  /* 0x00006b00ff0877ac */ /* 0x000e620008000a00 */
[----:B------:R-:W-:Y:S01]  /*57e0*/  IMAD.MOV.U32 R158, RZ, RZ, 0x1 ;  /* 0x00000001ff9e7424 */ /* 0x000fe200078e00ff */
[----:B------:R-:W-:Y:S06]  /*57f0*/  UISETP.NE.AND.EX UP0, UPT, UR57, URZ, UPT, UP0 ;  /* 0x000000ff3900728c */ /* 0x000fec000bf05300 */
[----:B------:R-:W-:Y:S05]  /*5800*/  PLOP3.LUT P3, PT, PT, PT, UP0, 0x80, 0x8 ;  /* 0x000000000008781c */ /* 0x000fea0003f6f008 */
[----:B------:R-:W2:Y:S01]  /*5810*/  @UP0 LDCU.64 UR4, c[0x0][0x888] ;  /* 0x00011100ff0407ac */ /* 0x000ea20008000a00 */
[----:B------:R-:W-:Y:S07]  /*5820*/  @UP0 UIMAD UR6, UR36, UR60, URZ ;  /* 0x0000003c240602a4 */ /* 0x000fee000f8e02ff */
[----:B------:R-:W-:Y:S01]  /*5830*/  @!P3 PRMT R158, R0, 0x7610, R158 ;  /* 0x00007610009eb816 */ /* 0x000fe2000000009e */
[----:B--2---:R-:W-:Y:S06]  /*5840*/  @UP0 UIMAD.WIDE UR4, UR6, 0x4, UR4 ;  /* 0x00000004060408a5 */ /* 0x004fec000f8e0204 */
[----:B------:R-:W-:Y:S01]  /*5850*/  IMAD.U32 R2, RZ, RZ, UR4 ;  /* 0x00000004ff027e24 */ /* 0x000fe2000f8e00ff */
[----:B------:R-:W-:Y:S04]  /*5860*/  MOV R3, UR5 ;  /* 0x0000000500037c02 */ /* 0x000fe80008000f00 */
[----:B------:R-:W2:Y:S01]  /*5870*/  @!UP0 LDCU UR4, c[0x0][0x880] ;  /* 0x00011000ff0487ac */ /* 0x000ea20008000800 */
[----:B-1---5:R3:W5:Y:S02]  /*5880*/  @P3 LDG.E R73, desc[UR8][R2.64] ;  /* 0x0000000802493981 */ /* 0x022764000c1e1900 */
[----:B--23--:R-:W-:Y:S02]  /*5890*/  @!P3 IMAD.U32 R73, RZ, RZ, UR4 ;  /* 0x00000004ff49be24 */ /* 0x00cfe4000f8e00ff */
.L_x_92:
[----:B------:R-:W-:Y:S05]  /*58a0*/  @!P4 BRA `(.L_x_93) ;  /* 0x000000000024c947 */ /* 0x000fea0003800000 */
[----:B------:R-:W-:Y:S01]  /*58b0*/  ISETP.NE.U32.AND P3, PT, R138, RZ, PT ;  /* 0x000000ff8a00720c */ /* 0x000fe20003f65070 */
[----:B------:R-:W2:Y:S03]  /*58c0*/  LDCU.64 UR4, c[0x0][0x358] ;  /* 0x00006b00ff0477ac */ /* 0x000ea60008000a00 */
[----:B------:R-:W-:Y:S11]  /*58d0*/  ISETP.NE.AND.EX P3, PT, R139, RZ, PT, P3 ;  /* 0x000000ff8b00720c */ /* 0x000ff60003f65330 */
[----:B------:R-:W-:Y:S02]  /*58e0*/  @!UPT UIADD3 URZ, UPT, UPT, URZ, URZ, URZ ;  /* 0x000000fffffff290 */ /* 0x000fe4000fffe0ff */
[----:B------:R-:W3:Y:S01]  /*58f0*/  @P3 LDC.64 R2, c[0x0][0x8a8] ;  /* 0x00022a00ff023b82 */ /* 0x000ee20000000a00 */
[----:B-1----:R-:W-:Y:S04]  /*5900*/  @P3 IMAD R0, R156, UR36, RZ ;  /* 0x000000249c003c24 */ /* 0x002fe8000f8e02ff */
[----:B---3--:R-:W-:Y:S05]  /*5910*/  @P3 IMAD.WIDE R2, R0, 0x4, R2 ;  /* 0x0000000400023825 */ /* 0x008fea00078e0202 */
[----:B--2--5:R2:W5:Y:S02]  /*5920*/  @P3 LDG.E R70, desc[UR4][R2.64] ;  /* 0x0000000402463981 */ /* 0x024564000c1e1900 */
[----:B--2---:R-:W3:Y:S02]  /*5930*/  @!P3 LDC R70, c[0x0][0x8a0] ;  /* 0x00022800ff46bb82 */ /* 0x004ee40000000800 */
.L_x_93:
[----:B-----5:R-:W-:Y:S01]  /*5940*/  FSETP.NEU.AND P4, PT, R73, RZ, PT ;  /* 0x000000ff4900720b */ /* 0x020fe20003f8d000 */
[----:B------:R-:W-:Y:S01]  /*5950*/  BSSY B1, `(.L_x_94) ;  /* 0x0000047000017945 */ /* 0x000fe20003800000 */
[----:B------:R-:W-:Y:S01]  /*5960*/  SEL R7, RZ, 0xffffffff, P2 ;  /* 0xffffffffff077807 */ /* 0x000fe20001000000 */
[----:B------:R-:W-:Y:S01]  /*5970*/  IMAD.MOV.U32 R187, RZ, RZ, 0x1 ;  /* 0x00000001ffbb7424 */ /* 0x000fe200078e00ff */
[----:B------:R-:W-:Y:S01]  /*5980*/  LOP3.LUT P3, RZ, R158, 0xff, RZ, 0xc0, !PT ;  /* 0x000000ff9eff7812 */ /* 0x000fe2000786c0ff */
[----:B------:R-:W-:Y:S01]  /*5990*/  IMAD R71, R68, 0x80, R69 ;  /* 0x0000008044477824 */ /* 0x000fe200078e0245 */
[----:B-1----:R-:W-:Y:S02]  /*59a0*/  @P1 SEL R0, RZ, 0xffffffff, P4 ;  /* 0xffffffffff001807 */ /* 0x002fe40002000000 */
[----:B------:R-:W-:Y:S02]  /*59b0*/  CS2R R154, SRZ ;  /* 0x00000000009a7805 */ /* 0x000fe4000001ff00 */
[----:B------:R-:W-:Y:S02]  /*59c0*/  LEA R3, R166, UR44, 0x3 ;  /* 0x0000002ca6037c11 */ /* 0x000fe4000f8e18ff */
[----:B------:R-:W-:Y:S02]  /*59d0*/  CS2R R152, SRZ ;  /* 0x0000000000987805 */ /* 0x000fe4000001ff00 */
[----:B------:R-:W-:Y:S02]  /*59e0*/  @P0 SEL R0, R7, R0, !P3 ;  /* 0x0000000007000207 */ /* 0x000fe40005800000 */
[----:B------:R-:W-:Y:S02]  /*59f0*/  CS2R R150, SRZ ;  /* 0x0000000000967805 */ /* 0x000fe4000001ff00 */
[----:B------:R-:W-:Y:S02]  /*5a00*/  LEA R186, R68, UR44, 0x3 ;  /* 0x0000002c44ba7c11 */ /* 0x000fe4000f8e18ff */
[----:B------:R-:W-:Y:S02]  /*5a10*/  CS2R R148, SRZ ;  /* 0x0000000000947805 */ /* 0x000fe4000001ff00 */
[----:B------:R-:W-:Y:S02]  /*5a20*/  @P1 LOP3.LUT R0, R0, 0x1, RZ, 0xc0, !PT ;  /* 0x0000000100001812 */ /* 0x000fe400078ec0ff */
[----:B------:R-:W-:Y:S02]  /*5a30*/  CS2R R146, SRZ ;  /* 0x0000000000927805 */ /* 0x000fe4000001ff00 */
[----:B------:R-:W-:Y:S02]  /*5a40*/  SHF.L.U32 R5, R168, 0x1f, RZ ;  /* 0x0000001fa8057819 */ /* 0x000fe400000006ff */
[----:B------:R-:W-:Y:S02]  /*5a50*/  CS2R R144, SRZ ;  /* 0x0000000000907805 */ /* 0x000fe4000001ff00 */
[----:B------:R-:W-:Y:S02]  /*5a60*/  ISETP.NE.U32.OR P6, PT, R0, 0x1, !P1 ;  /* 0x000000010000780c */ /* 0x000fe40004fc5470 */
[----:B------:R-:W-:Y:S02]  /*5a70*/  CS2R R142, SRZ ;  /* 0x00000000008e7805 */ /* 0x000fe4000001ff00 */
[----:B------:R-:W-:Y:S02]  /*5a80*/  PLOP3.LUT P2, PT, PT, PT, UP1, 0x80, 0x8 ;  /* 0x000000000008781c */ /* 0x000fe40003f4f018 */
[----:B------:R-:W-:Y:S02]  /*5a90*/  CS2R R140, SRZ ;  /* 0x00000000008c7805 */ /* 0x000fe4000001ff00 */
[----:B------:R-:W-:Y:S02]  /*5aa0*/  SEL R0, RZ, 0xffffffff, P4 ;  /* 0xffffffffff007807 */ /* 0x000fe40002000000 */
[----:B------:R-:W-:Y:S03]  /*5ab0*/  P2R R172, PR, RZ, 0x40 ;  /* 0x00000040ffac7803 */ /* 0x000fe60000000000 */
[----:B------:R-:W-:Y:S04]  /*5ac0*/  @P6 SHF.L.U32 R2, R165, 0x1f, RZ ;  /* 0x0000001fa5026819 */ /* 0x000fe800000006ff */
[----:B------:R-:W-:Y:S01]  /*5ad0*/  @P2 SEL R0, R7, R0, !P3 ;  /* 0x0000000007002207 */ /* 0x000fe20005800000 */
[----:B------:R-:W1:Y:S03]  /*5ae0*/  @P6 SYNCS.PHASECHK.TRANS64.TRYWAIT P1, [R3+URZ+0x50], R2 ;  /* 0x00005002030065a7 */ /* 0x000e6600080211ff */
[----:B------:R-:W-:Y:S04]  /*5af0*/  LOP3.LUT R0, R0, 0x1, RZ, 0xc0, !PT ;  /* 0x0000000100007812 */ /* 0x000fe800078ec0ff */
[----:B------:R-:W-:Y:S04]  /*5b00*/  ISETP.NE.U32.AND P5, PT, R0, 0x1, PT ;  /* 0x000000010000780c */ /* 0x000fe80003fa5070 */
[----:B------:R-:W-:Y:S01]  /*5b10*/  P2R R192, PR, RZ, 0x20 ;  /* 0x00000020ffc07803 */ /* 0x000fe20000000000 */
[----:B------:R2:W4:Y:S01]  /*5b20*/  SYNCS.PHASECHK.TRANS64.TRYWAIT P0, [R186+URZ+0xa0], R5 ;  /* 0x0000a005ba0075a7 */ /* 0x00052200080011ff */
[----:B-1----:R-:W-:Y:S01]  /*5b30*/  @P6 SEL R187, RZ, 0x1, !P1 ;  /* 0x00000001ffbb6807 */ /* 0x002fe20004800000 */
[----:B--2---:R-:W-:Y:S06]  /*5b40*/  @!P6 BRA `(.L_x_95) ;  /* 0x00000000009ce947 */ /* 0x004fec0003800000 */
[----:B------:R-:W-:Y:S01]  /*5b50*/  @P5 IMAD R7, R166, 0x2000, R171 ;  /* 0x00002000a6075824 */ /* 0x000fe200078e02ab */
[----:B------:R-:W-:Y:S01]  /*5b60*/  ISETP.NE.AND P1, PT, R187, RZ, PT ;  /* 0x000000ffbb00720c */ /* 0x000fe20003f25270 */
[----:B------:R-:W-:Y:S01]  /*5b70*/  BSSY B0, `(.L_x_96) ;  /* 0x0000010000007945 */ /* 0x000fe20003800000 */
[----:B------:R-:W-:Y:S01]  /*5b80*/  CS2R R142, SRZ ;  /* 0x00000000008e7805 */ /* 0x000fe2000001ff00 */
[--C-:B------:R-:W-:Y:S01]  /*5b90*/  @P5 IMAD R6, R176, -0x10, R7.reuse ;  /* 0xfffffff0b0065824 */ /* 0x100fe200078e0207 */
[----:B------:R-:W-:Y:S01]  /*5ba0*/  CS2R R140, SRZ ;  /* 0x00000000008c7805 */ /* 0x000fe2000001ff00 */
[----:B------:R-:W-:Y:S01]  /*5bb0*/  @P5 IMAD R4, R170, -0x10, R7 ;  /* 0xfffffff0aa045824 */ /* 0x000fe200078e0207 */
[----:B------:R-:W-:Y:S01]  /*5bc0*/  CS2R R150, SRZ ;  /* 0x0000000000967805 */ /* 0x000fe2000001ff00 */
[----:B------:R-:W-:Y:S01]  /*5bd0*/  @P5 IMAD R2, R169, 0x10, R6 ;  /* 0x00000010a9025824 */ /* 0x000fe200078e0206 */
[----:B------:R-:W-:Y:S02]  /*5be0*/  CS2R R148, SRZ ;  /* 0x0000000000947805 */ /* 0x000fe4000001ff00 */
[----:B------:R-:W-:Y:S02]  /*5bf0*/  CS2R R146, SRZ ;  /* 0x0000000000927805 */ /* 0x000fe4000001ff00 */
[----:B------:R-:W-:Y:S02]  /*5c00*/  CS2R R144, SRZ ;  /* 0x0000000000907805 */ /* 0x000fe4000001ff00 */
[----:B------:R-:W-:Y:S02]  /*5c10*/  CS2R R154, SRZ ;  /* 0x00000000009a7805 */ /* 0x000fe4000001ff00 */
[----:B------:R-:W-:Y:S01]  /*5c20*/  CS2R R152, SRZ ;  /* 0x0000000000987805 */ /* 0x000fe2000001ff00 */
[----:B------:R-:W-:Y:S06]  /*5c30*/  @P1 BRA `(.L_x_97) ;  /* 0x00000000000c1947 */ /* 0x000fec0003800000 */
[----:B------:R-:W-:Y:S04]  /*5c40*/  SHF.L.U32 R0, R165, 0x1f, RZ ;  /* 0x0000001fa5007819 */ /* 0x000fe800000006ff */
[----:B------:R-:W1:Y:S02]  /*5c50*/  SYNCS.PHASECHK.TRANS64.TRYWAIT P1, [R3+URZ+0x50], R0 ;  /* 0x00005000030075a7 */ /* 0x000e6400080211ff */
[----:B-1----:R-:W-:Y:S05]  /*5c60*/  @!P1 BRA `(.L_x_98) ;  /* 0x0000003400409947 */ /* 0x002fea0003800000 */
.L_x_97:
[----:B------:R-:W-:Y:S05]  /*5c70*/  BSYNC B0 ;  /* 0x0000000000007941 */ /* 0x000fea0003800000 */
.L_x_96:
[----:B------:R-:W-:Y:S01]  /*5c80*/  ISETP.NE.AND P1, PT, R192, RZ, PT ;  /* 0x000000ffc000720c */ /* 0x000fe20003f25270 */
[----:B-1----:R-:W-:Y:S02]  /*5c90*/  VIADD R3, R3, 0x60 ;  /* 0x0000006003037836 */ /* 0x002fe40000000000 */
[----:B------:R-:W-:Y:S02]  /*5ca0*/  IMAD.U32 R0, RZ, RZ, UR45 ;  /* 0x0000002dff007e24 */ /* 0x000fe4000f8e00ff */
[----:B------:R-:W-:Y:S03]  /*5cb0*/  VIADD R166, R166, 0x1 ;  /* 0x00000001a6a67836 */ /* 0x000fe60000000000 */
[----:B------:R-:W-:Y:S05]  /*5cc0*/  PRMT R0, R0, 0x654, R3 ;  /* 0x0000065400007816 */ /* 0x000fea0000000003 */
[----:B------:R1:W2:Y:S04]  /*5cd0*/  @P1 LDS.128 R140, [R7] ;  /* 0x00000000078c1984 */ /* 0x0002a80000000c00 */
[----:B------:R1:W1:Y:S04]  /*5ce0*/  @P1 LDS.128 R148, [R4+0x20] ;  /* 0x0000200004941984 */ /* 0x0002680000000c00 */
[----:B------:R1:W1:Y:S04]  /*5cf0*/  @P1 LDS.128 R144, [R6+0x10] ;  /* 0x0000100006901984 */ /* 0x0002680000000c00 */
[----:B------:R1:W1:Y:S01]  /*5d00*/  @P1 LDS.128 R152, [R2+0x10] ;  /* 0x0000100002981984 */ /* 0x0002620000000c00 */
[C---:B------:R-:W-:Y:S01]  /*5d10*/  ISETP.NE.AND P1, PT, R166.reuse, 0x2, PT ;  /* 0x00000002a600780c */ /* 0x040fe20003f25270 */
[----:B------:R-:W-:Y:S01]  /*5d20*/  @!PT LDS RZ, [RZ] ;  /* 0x00000000fffff984 */ /* 0x000fe20000000800 */
[----:B------:R-:W-:Y:S01]  /*5d30*/  @!PT LDS RZ, [RZ] ;  /* 0x00000000fffff984 */ /* 0x000fe20000000800 */
[----:B------:R-:W-:Y:S01]  /*5d40*/  @!PT LDS RZ, [RZ] ;  /* 0x00000000fffff984 */ /* 0x000fe20000000800 */
[----:B------:R-:W-:Y:S01]  /*5d50*/  @!PT LDS RZ, [RZ] ;  /* 0x00000000fffff984 */ /* 0x000fe20000000800 */
[----:B------:R5:W-:Y:S06]  /*5d60*/  MEMBAR.ALL.CTA ;  /* 0x0000000000007992 */ /* 0x000bec0000008000 */
[----:B-----5:R-:W5:Y:S01]  /*5d70*/  FENCE.VIEW.ASYNC.S ;  /* 0x00000000000073c6 */ /* 0x020f620000000000 */
[----:B------:R-:W-:Y:S01]  /*5d80*/  SEL R166, R166, RZ, P1 ;  /* 0x000000ffa6a67207 */ /* 0x000fe20000800000 */
[----:B-----5:R5:W-:Y:S02]  /*5d90*/  SYNCS.ARRIVE.TRANS64.RED.A1T0 RZ, [R0+URZ], RZ ;  /* 0x000000ff00ff79a7 */ /* 0x020be400081004ff */
[----:B-----5:R-:W-:Y:S04]  /*5da0*/  SEL R0, RZ, 0x1, P1 ;  /* 0x00000001ff007807 */ /* 0x020fe80000800000 */
[----:B--2---:R-:W-:Y:S02]  /*5db0*/  LOP3.LUT R165, R165, R0, RZ, 0x3c, !PT ;  /* 0x00000000a5a57212 */ /* 0x004fe400078e3cff */
.L_x_95:
[----:B------:R-:W-:Y:S05]  /*5dc0*/  BSYNC B1 ;  /* 0x0000000000017941 */ /* 0x000fea0003800000 */
.L_x_94:
[----:B------:R-:W-:Y:S04]  /*5dd0*/  SHF.R.U32.HI R0, RZ, 0x15, R71 ;  /* 0x00000015ff007819 */ /* 0x000fe80000011647 */
[----:B------:R-:W-:Y:S01]  /*5de0*/  LOP3.LUT P1, RZ, R0, 0x3, R159, 0x48, !PT ;  /* 0x0000000300ff7812 */ /* 0x000fe2000782489f */
[----:B------:R-:W-:Y:S01]  /*5df0*/  @!UPT UIADD3 URZ, UPT, UPT, URZ, URZ, URZ ;  /* 0x000000fffffff290 */ /* 0x000fe2000fffe0ff */
[----:B----4-:R-:W-:Y:S11]  /*5e00*/  @P0 BRA `(.L_x_99) ;  /* 0x0000000000080947 */ /* 0x010ff60003800000 */
[----:B------:R-:W2:Y:S02]  /*5e10*/  SYNCS.PHASECHK.TRANS64.TRYWAIT P0, [R186+URZ+0xa0], R5 ;  /* 0x0000a005ba0075a7 */ /* 0x000ea400080011ff */
[----:B--2---:R-:W-:Y:S05]  /*5e20*/  @!P0 BRA `(.L_x_100) ;  /* 0x0000003000e48947 */ /* 0x004fea0003800000 */
.L_x_99:
[----:B------:R-:W-:Y:S04]  /*5e30*/  BSSY.RECONVERGENT B6, `(.L_x_101) ;  /* 0x0000012000067945 */ /* 0x000fe80003800200 */
[----:B------:R-:W-:Y:S05]  /*5e40*/  @!P1 BRA `(.L_x_102) ;  /* 0x0000000000409947 */ /* 0x000fea0003800000 */
[----:B------:R-:W2:Y:S01]  /*5e50*/  LDCU.64 UR8, c[0x4][0x70] ;  /* 0x01000e00ff0877ac */ /* 0x000ea20008000a00 */
[----:B------:R-:W-:Y:S01]  /*5e60*/  MOV R3, 0x0 ;  /* 0x0000000000037802 */ /* 0x000fe20000000f00 */
[----:B------:R-:W-:Y:S02]  /*5e70*/  HFMA2 R12, -RZ, RZ, 0, 5.9604644775390625e-08 ;  /* 0x00000001ff0c7431 */ /* 0x000fe400000001ff */
[----:B------:R-:W-:Y:S02]  /*5e80*/  IMAD.MOV.U32 R8, RZ, RZ, 0x192 ;  /* 0x00000192ff087424 */ /* 0x000fe400078e00ff */
[----:B------:R-:W-:Y:S01]  /*5e90*/  IMAD.MOV.U32 R13, RZ, RZ, RZ ;  /* 0x000000ffff0d7224 */ /* 0x000fe200078e00ff */
[----:B------:R-:W4:Y:S01]  /*5ea0*/  LDCU.64 UR6, c[0x4][0x78] ;  /* 0x01000f00ff0677ac */ /* 0x000f220008000a00 */
[----:B-1----:R-:W1:Y:S01]  /*5eb0*/  LDC.64 R2, c[0x4][R3] ;  /* 0x0100000003027b82 */ /* 0x002e620000000a00 */
[----:B------:R-:W5:Y:S01]  /*5ec0*/  LDCU.64 UR4, c[0x4][0x10] ;  /* 0x01000200ff0477ac */ /* 0x000f620008000a00 */
[----:B--2---:R-:W-:Y:S01]  /*5ed0*/  MOV R5, UR9 ;  /* 0x0000000900057c02 */ /* 0x004fe20008000f00 */
[----:B------:R-:W-:Y:S01]  /*5ee0*/  IMAD.U32 R4, RZ, RZ, UR8 ;  /* 0x00000008ff047e24 */ /* 0x000fe2000f8e00ff */
[----:B----4-:R-:W-:Y:S01]  /*5ef0*/  MOV R7, UR7 ;  /* 0x0000000700077c02 */ /* 0x010fe20008000f00 */
[----:B------:R-:W-:Y:S01]  /*5f00*/  IMAD.U32 R6, RZ, RZ, UR6 ;  /* 0x00000006ff067e24 */ /* 0x000fe2000f8e00ff */
[----:B-----5:R-:W-:Y:S01]  /*5f10*/  MOV R11, UR5 ;  /* 0x00000005000b7c02 */ /* 0x020fe20008000f00 */
[----:B------:R-:W-:Y:S02]  /*5f20*/  IMAD.U32 R10, RZ, RZ, UR4 ;  /* 0x00000004ff0a7e24 */ /* 0x000fe4000f8e00ff */
[----:B------:R-:W-:Y:S07]  /*5f30*/  LEPC R20, `(.L_x_102) ;  /* 0x000000001014794e */ /* 0x000fee0000000000 */
[----:B-1-3--:R-:W-:Y:S05]  /*5f40*/  CALL.ABS.NOINC R2 ;  /* 0x0000000002007343 */ /* 0x00afea0003c00000 */
.L_x_102:
[----:B------:R-:W-:Y:S05]  /*5f50*/  BSYNC.RECONVERGENT B6 ;  /* 0x0000000000067941 */ /* 0x000fea0003800200 */
.L_x_101:
[-C--:B------:R-:W-:Y:S01]  /*5f60*/  F2FP.F16.E4M3.UNPACK_B R74, R140.reuse ;  /* 0x0000008cff4a723e */ /* 0x080fe200020006ff */
[----:B------:R-:W-:Y:S05]  /*5f70*/  WARPSYNC.ALL ;  /* 0x0000000000007948 */ /* 0x000fea0003800000 */
[----:B------:R-:W-:Y:S01]  /*5f80*/  R2UR UR4, R71 ;  /* 0x00000000470472ca */ /* 0x000fe200000e0000 */
[--C-:B------:R-:W-:Y:S01]  /*5f90*/  HADD2.F32 R72, -RZ, R74.reuse.H0_H0 ;  /* 0x2000004aff487230 */ /* 0x100fe20000004100 */
[----:B------:R-:W-:Y:S01]  /*5fa0*/  F2FP.F16.E4M3.UNPACK_B R76, R140.H1 ;  /* 0x0000008cff4c723e */ /* 0x000fe200030006ff */
[----:B------:R-:W-:Y:S01]  /*5fb0*/  HADD2.F32 R75, -RZ, R74.H1_H1 ;  /* 0x3000004aff4b7230 */ /* 0x000fe20000004100 */
[-C--:B------:R-:W-:Y:S01]  /*5fc0*/  F2FP.F16.E4M3.UNPACK_B R78, R141.reuse ;  /* 0x0000008dff4e723e */ /* 0x080fe200020006ff */
[----:B------:R-:W-:Y:S01]  /*5fd0*/  BSSY.RECONVERGENT B0, `(.L_x_103) ;  /* 0x000011d000007945 */ /* 0x000fe20003800200 */
[----:B------:R-:W-:Y:S01]  /*5fe0*/  F2FP.F16.E4M3.UNPACK_B R80, R141.H1 ;  /* 0x0000008dff50723e */ /* 0x000fe200030006ff */
[----:B------:R-:W-:Y:S01]  /*5ff0*/  HADD2.F32 R74, -RZ, R76.H0_H0 ;  /* 0x2000004cff4a7230 */ /* 0x000fe20000004100 */
[-C--:B------:R-:W-:Y:S01]  /*6000*/  F2FP.F16.E4M3.UNPACK_B R82, R142.reuse ;  /* 0x0000008eff52723e */ /* 0x080fe200020006ff */
[--C-:B------:R-:W-:Y:S01]  /*6010*/  HADD2.F32 R77, -RZ, R78.reuse.H0_H0 ;  /* 0x2000004eff4d7230 */ /* 0x100fe20000004100 */
[----:B------:R-:W-:Y:S01]  /*6020*/  F2FP.F16.E4M3.UNPACK_B R84, R142.H1 ;  /* 0x0000008eff54723e */ /* 0x000fe200030006ff */
[----:B------:R-:W-:Y:S01]  /*6030*/  HADD2.F32 R78, -RZ, R78.H1_H1 ;  /* 0x3000004eff4e7230 */ /* 0x000fe20000004100 */
[-C--:B------:R-:W-:Y:S01]  /*6040*/  F2FP.F16.E4M3.UNPACK_B R86, R143.reuse ;  /* 0x0000008fff56723e */ /* 0x080fe200020006ff */
[----:B-12---:R-:W3:Y:S01]  /*6050*/  LDTM.x64 R4, tmem[UR4] ;  /* 0x00000004000479ee */ /* 0x006ee20008340000 */
[----:B------:R-:W-:Y:S01]  /*6060*/  F2FP.F16.E4M3.UNPACK_B R88, R143.H1 ;  /* 0x0000008fff58723e */ /* 0x000fe200030006ff */
[----:B------:R-:W-:Y:S01]  /*6070*/  HADD2.F32 R76, -RZ, R76.H1_H1 ;  /* 0x3000004cff4c7230 */ /* 0x000fe20000004100 */
[-C--:B------:R-:W-:Y:S01]  /*6080*/  F2FP.F16.E4M3.UNPACK_B R90, R144.reuse ;  /* 0x00000090ff5a723e */ /* 0x080fe200020006ff */
[----:B------:R-:W-:Y:S01]  /*6090*/  HADD2.F32 R79, -RZ, R80.H0_H0 ;  /* 0x20000050ff4f7230 */ /* 0x000fe20000004100 */
[----:B------:R-:W-:Y:S01]  /*60a0*/  F2FP.F16.E4M3.UNPACK_B R92, R144.H1 ;  /* 0x00000090ff5c723e */ /* 0x000fe200030006ff */
[--C-:B------:R-:W-:Y:S01]  /*60b0*/  HADD2.F32 R81, -RZ, R82.reuse.H0_H0 ;  /* 0x20000052ff517230 */ /* 0x100fe20000004100 */
[----:B------:R-:W-:Y:S01]  /*60c0*/  ISETP.NE.AND P6, PT, R172, RZ, PT ;  /* 0x000000ffac00720c */ /* 0x000fe20003fc5270 */
[----:B------:R-:W-:Y:S01]  /*60d0*/  HADD2.F32 R82, -RZ, R82.H1_H1 ;  /* 0x30000052ff527230 */ /* 0x000fe20000004100 */
[----:B------:R-:W-:Y:S01]  /*60e0*/  SHF.L.U32 R194, R164, 0x4, RZ ;  /* 0x00000004a4c27819 */ /* 0x000fe200000006ff */
[--C-:B------:R-:W-:Y:S01]  /*60f0*/  HADD2.F32 R85, -RZ, R86.reuse.H0_H0 ;  /* 0x20000056ff557230 */ /* 0x100fe20000004100 */
[----:B------:R-:W-:Y:S01]  /*6100*/  SHF.L.U32 R202, R163, 0x4, RZ ;  /* 0x00000004a3ca7819 */ /* 0x000fe200000006ff */
[----:B------:R-:W-:Y:S01]  /*6110*/  HADD2.F32 R86, -RZ, R86.H1_H1 ;  /* 0x30000056ff567230 */ /* 0x000fe20000004100 */
[C---:B------:R-:W-:Y:S01]  /*6120*/  IADD3 R179, PT, PT, R171.reuse, R194, RZ ;  /* 0x000000c2abb37210 */ /* 0x040fe20007ffe0ff */
[--C-:B------:R-:W-:Y:S01]  /*6130*/  HADD2.F32 R89, -RZ, R90.reuse.H0_H0 ;  /* 0x2000005aff597230 */ /* 0x100fe20000004100 */
[----:B------:R-:W-:Y:S01]  /*6140*/  IADD3 R185, PT, PT, R171, R202, RZ ;  /* 0x000000caabb97210 */ /* 0x000fe20007ffe0ff */
[----:B------:R-:W-:Y:S01]  /*6150*/  HADD2.F32 R90, -RZ, R90.H1_H1 ;  /* 0x3000005aff5a7230 */ /* 0x000fe20000004100 */
[----:B------:R-:W-:Y:S01]  /*6160*/  SHF.L.U32 R200, R169, 0x4, RZ ;  /* 0x00000004a9c87819 */ /* 0x000fe200000006ff */
[----:B------:R-:W-:Y:S01]  /*6170*/  HADD2.F32 R80, -RZ, R80.H1_H1 ;  /* 0x30000050ff507230 */ /* 0x000fe20000004100 */
[----:B------:R-:W-:Y:S01]  /*6180*/  F2FP.F16.E4M3.UNPACK_B R94, R145 ;  /* 0x00000091ff5e723e */ /* 0x000fe200020006ff */
[--C-:B------:R-:W-:Y:S01]  /*6190*/  HADD2.F32 R83, -RZ, R84.reuse.H0_H0 ;  /* 0x20000054ff537230 */ /* 0x100fe20000004100 */
[----:B------:R-:W-:Y:S01]  /*61a0*/  IADD3 R184, PT, PT, R200, R179, RZ ;  /* 0x000000b3c8b87210 */ /* 0x000fe20007ffe0ff */
[----:B------:R-:W-:Y:S01]  /*61b0*/  HADD2.F32 R84, -RZ, R84.H1_H1 ;  /* 0x30000054ff547230 */ /* 0x000fe20000004100 */
[----:B------:R-:W-:Y:S01]  /*61c0*/  F2FP.F16.E4M3.UNPACK_B R98, R146 ;  /* 0x00000092ff62723e */ /* 0x000fe200020006ff */
[C---:B---3--:R-:W-:Y:S01]  /*61d0*/  FMUL R0, R70.reuse, R4 ;  /* 0x0000000446007220 */ /* 0x048fe20000400000 */
[C---:B------:R-:W-:Y:S01]  /*61e0*/  FMUL R2, R70.reuse, R5 ;  /* 0x0000000546027220 */ /* 0x040fe20000400000 */
[C---:B------:R-:W-:Y:S01]  /*61f0*/  FMUL R4, R70.reuse, R8 ;  /* 0x0000000846047220 */ /* 0x040fe20000400000 */
[C---:B------:R-:W-:Y:S01]  /*6200*/  FMUL R5, R70.reuse, R9 ;  /* 0x0000000946057220 */ /* 0x040fe20000400000 */
[C---:B------:R-:W-:Y:S01]  /*6210*/  FFMA R0, R73.reuse, R72, R0 ;  /* 0x0000004849007223 */ /* 0x040fe20000000000 */
[C---:B------:R-:W-:Y:S01]  /*6220*/  FFMA R2, R73.reuse, R75, R2 ;  /* 0x0000004b49027223 */ /* 0x040fe20000000002 */
[C---:B------:R-:W-:Y:S01]  /*6230*/  FMUL R8, R70.reuse, R12 ;  /* 0x0000000c46087220 */ /* 0x040fe20000400000 */
[C---:B------:R-:W-:Y:S01]  /*6240*/  FMUL R9, R70.reuse, R13 ;  /* 0x0000000d46097220 */ /* 0x040fe20000400000 */
[C---:B------:R-:W-:Y:S01]  /*6250*/  FMUL R12, R70.reuse, R16 ;  /* 0x00000010460c7220 */ /* 0x040fe20000400000 */
[C---:B------:R-:W-:Y:S01]  /*6260*/  FMUL R13, R70.reuse, R17 ;  /* 0x00000011460d7220 */ /* 0x040fe20000400000 */
[C---:B------:R-:W-:Y:S01]  /*6270*/  FMUL R16, R70.reuse, R20 ;  /* 0x0000001446107220 */ /* 0x040fe20000400000 */
[C---:B------:R-:W-:Y:S01]  /*6280*/  FMUL R17, R70.reuse, R21 ;  /* 0x0000001546117220 */ /* 0x040fe20000400000 */
[--C-:B------:R-:W-:Y:S02]  /*6290*/  HADD2.F32 R93, -RZ, R94.reuse.H0_H0 ;  /* 0x2000005eff5d7230 */ /* 0x100fe40000004100 */
[C---:B------:R-:W-:Y:S01]  /*62a0*/  FMUL R20, R70.reuse, R24 ;  /* 0x0000001846147220 */ /* 0x040fe20000400000 */
[----:B------:R-:W-:Y:S02]  /*62b0*/  HADD2.F32 R94, -RZ, R94.H1_H1 ;  /* 0x3000005eff5e7230 */ /* 0x000fe40000004100 */
[C---:B------:R-:W-:Y:S01]  /*62c0*/  FMUL R21, R70.reuse, R25 ;  /* 0x0000001946157220 */ /* 0x040fe20000400000 */
[--C-:B------:R-:W-:Y:S02]  /*62d0*/  HADD2.F32 R97, -RZ, R98.reuse.H0_H0 ;  /* 0x20000062ff617230 */ /* 0x100fe40000004100 */
[C---:B------:R-:W-:Y:S01]  /*62e0*/  FMUL R24, R70.reuse, R28 ;  /* 0x0000001c46187220 */ /* 0x040fe20000400000 */
[----:B------:R-:W-:Y:S02]  /*62f0*/  HADD2.F32 R98, -RZ, R98.H1_H1 ;  /* 0x30000062ff627230 */ /* 0x000fe40000004100 */
[C---:B------:R-:W-:Y:S01]  /*6300*/  FMUL R25, R70.reuse, R29 ;  /* 0x0000001d46197220 */ /* 0x040fe20000400000 */
[C---:B------:R-:W-:Y:S01]  /*6310*/  FMUL R28, R70.reuse, R32 ;  /* 0x00000020461c7220 */ /* 0x040fe20000400000 */
[C---:B------:R-:W-:Y:S01]  /*6320*/  FMUL R29, R70.reuse, R33 ;  /* 0x00000021461d7220 */ /* 0x040fe20000400000 */
[C---:B------:R-:W-:Y:S01]  /*6330*/  FMUL R32, R70.reuse, R36 ;  /* 0x0000002446207220 */ /* 0x040fe20000400000 */
[----:B------:R-:W-:Y:S01]  /*6340*/  F2FP.F16.E4M3.UNPACK_B R96, R145.H1 ;  /* 0x00000091ff60723e */ /* 0x000fe200030006ff */
[C---:B------:R-:W-:Y:S01]  /*6350*/  FMUL R33, R70.reuse, R37 ;  /* 0x0000002546217220 */ /* 0x040fe20000400000 */
[C---:B------:R-:W-:Y:S01]  /*6360*/  FMUL R36, R70.reuse, R40 ;  /* 0x0000002846247220 */ /* 0x040fe20000400000 */
[----:B------:R-:W-:Y:S01]  /*6370*/  F2FP.F16.E4M3.UNPACK_B R100, R146.H1 ;  /* 0x00000092ff64723e */ /* 0x000fe200030006ff */
[C---:B------:R-:W-:Y:S01]  /*6380*/  FMUL R37, R70.reuse, R41 ;  /* 0x0000002946257220 */ /* 0x040fe20000400000 */
[C---:B------:R-:W-:Y:S01]  /*6390*/  FMUL R40, R70.reuse, R44 ;  /* 0x0000002c46287220 */ /* 0x040fe20000400000 */
[----:B------:R-:W-:Y:S01]  /*63a0*/  F2FP.F16.E4M3.UNPACK_B R102, R147 ;  /* 0x00000093ff66723e */ /* 0x000fe200020006ff */
[C---:B------:R-:W-:Y:S01]  /*63b0*/  FMUL R41, R70.reuse, R45 ;  /* 0x0000002d46297220 */ /* 0x040fe20000400000 */
[C---:B------:R-:W-:Y:S01]  /*63c0*/  FMUL R44, R70.reuse, R48 ;  /* 0x00000030462c7220 */ /* 0x040fe20000400000 */
[----:B------:R-:W-:Y:S01]  /*63d0*/  F2FP.F16.E4M3.UNPACK_B R104, R147.H1 ;  /* 0x00000093ff68723e */ /* 0x000fe200030006ff */
[C---:B------:R-:W-:Y:S01]  /*63e0*/  FMUL R45, R70.reuse, R49 ;  /* 0x00000031462d7220 */ /* 0x040fe20000400000 */
[--C-:B------:R-:W-:Y:S02]  /*63f0*/  HADD2.F32 R101, -RZ, R102.reuse.H0_H0 ;  /* 0x20000066ff657230 */ /* 0x100fe40000004100 */
[C---:B------:R-:W-:Y:S01]  /*6400*/  FMUL R48, R70.reuse, R52 ;  /* 0x0000003446307220 */ /* 0x040fe20000400000 */
[----:B------:R-:W-:Y:S01]  /*6410*/  F2FP.F16.E4M3.UNPACK_B R106, R148 ;  /* 0x00000094ff6a723e */ /* 0x000fe200020006ff */
[----:B------:R-:W-:Y:S02]  /*6420*/  HADD2.F32 R102, -RZ, R102.H1_H1 ;  /* 0x30000066ff667230 */ /* 0x000fe40000004100 */
[C---:B------:R-:W-:Y:S01]  /*6430*/  FMUL R49, R70.reuse, R53 ;  /* 0x0000003546317220 */ /* 0x040fe20000400000 */
[C---:B------:R-:W-:Y:S01]  /*6440*/  FMUL R52, R70.reuse, R56 ;  /* 0x0000003846347220 */ /* 0x040fe20000400000 */
[----:B------:R-:W-:Y:S01]  /*6450*/  F2FP.F16.E4M3.UNPACK_B R108, R148.H1 ;  /* 0x00000094ff6c723e */ /* 0x000fe200030006ff */
[--C-:B------:R-:W-:Y:S02]  /*6460*/  HADD2.F32 R105, -RZ, R106.reuse.H0_H0 ;  /* 0x2000006aff697230 */ /* 0x100fe40000004100 */
[C---:B------:R-:W-:Y:S01]  /*6470*/  FMUL R53, R70.reuse, R57 ;  /* 0x0000003946357220 */ /* 0x040fe20000400000 */
[----:B------:R-:W-:Y:S02]  /*6480*/  HADD2.F32 R106, -RZ, R106.H1_H1 ;  /* 0x3000006aff6a7230 */ /* 0x000fe40000004100 */
        /* <DEDUP_REMOVED lines=11> */
[C---:B------:R-:W-:Y:S01]  /*6540*/  FFMA R3, R73.reuse, R74, R3 ;  /* 0x0000004a49037223 */ /* 0x040fe20000000003 */
[----:B------:R-:W-:Y:S01]  /*6550*/  F2FP.F16.E4M3.UNPACK_B R116, R150.H1 ;  /* 0x00000096ff74723e */ /* 0x000fe200030006ff */
[--C-:B------:R-:W-:Y:S02]  /*6560*/  HADD2.F32 R113, -RZ, R114.reuse.H0_H0 ;  /* 0x20000072ff717230 */ /* 0x100fe40000004100 */
[C---:B------:R-:W-:Y:S01]  /*6570*/  FFMA R7, R73.reuse, R76, R7 ;  /* 0x0000004c49077223 */ /* 0x040fe20000000007 */
[C---:B------:R-:W-:Y:S01]  /*6580*/  FFMA R4, R73.reuse, R77, R4 ;  /* 0x0000004d49047223 */ /* 0x040fe20000000004 */
[----:B------:R-:W-:Y:S01]  /*6590*/  F2FP.F16.E4M3.UNPACK_B R118, R151 ;  /* 0x00000097ff76723e */ /* 0x000fe200020006ff */
[----:B------:R-:W-:Y:S01]  /*65a0*/  FFMA R5, R73, R78, R5 ;  /* 0x0000004e49057223 */ /* 0x000fe20000000005 */
[----:B------:R-:W-:Y:S01]  /*65b0*/  HADD2.F32 R114, -RZ, R114.H1_H1 ;  /* 0x30000072ff727230 */ /* 0x000fe20000004100 */
[----:B------:R-:W-:Y:S01]  /*65c0*/  F2FP.SATFINITE.E4M3.F32.PACK_AB_MERGE_C R173, R7, R3, RZ ;  /* 0x0000000307ad723e */ /* 0x000fe200048070ff */
[C---:B------:R-:W-:Y:S01]  /*65d0*/  FMUL R6, R70.reuse, R10 ;  /* 0x0000000a46067220 */ /* 0x040fe20000400000 */
[--C-:B------:R-:W-:Y:S02]  /*65e0*/  HADD2.F32 R117, -RZ, R118.reuse.H0_H0 ;  /* 0x20000076ff757230 */ /* 0x100fe40000004100 */
[----:B------:R-:W-:Y:S01]  /*65f0*/  FMUL R11, R70, R11 ;  /* 0x0000000b460b7220 */ /* 0x000fe20000400000 */
[----:B------:R-:W-:Y:S01]  /*6600*/  F2FP.SATFINITE.E4M3.F32.PACK_AB_MERGE_C R172, R2, R0, R173 ;  /* 0x0000000002ac723e */ /* 0x000fe200048070ad */
[C---:B------:R-:W-:Y:S01]  /*6610*/  FFMA R6, R73.reuse, R79, R6 ;  /* 0x0000004f49067223 */ /* 0x040fe20000000006 */
[----:B------:R-:W-:Y:S02]  /*6620*/  HADD2.F32 R118, -RZ, R118.H1_H1 ;  /* 0x30000076ff767230 */ /* 0x000fe40000004100 */
[C---:B------:R-:W-:Y:S01]  /*6630*/  FFMA R11, R73.reuse, R80, R11 ;  /* 0x00000050490b7223 */ /* 0x040fe2000000000b */
[C---:B------:R-:W-:Y:S01]  /*6640*/  FFMA R8, R73.reuse, R81, R8 ;  /* 0x0000005149087223 */ /* 0x040fe20000000008 */
[----:B------:R-:W-:Y:S01]  /*6650*/  F2FP.F16.E4M3.UNPACK_B R120, R151.H1 ;  /* 0x00000097ff78723e */ /* 0x000fe200030006ff */
[----:B------:R-:W-:Y:S01]  /*6660*/  FFMA R9, R73, R82, R9 ;  /* 0x0000005249097223 */ /* 0x000fe20000000009 */
[C---:B------:R-:W-:Y:S01]  /*6670*/  FMUL R10, R70.reuse, R14 ;  /* 0x0000000e460a7220 */ /* 0x040fe20000400000 */
[----:B------:R-:W-:Y:S01]  /*6680*/  F2FP.F16.E4M3.UNPACK_B R122, R152 ;  /* 0x00000098ff7a723e */ /* 0x000fe200020006ff */
[C---:B------:R-:W-:Y:S01]  /*6690*/  FMUL R15, R70.reuse, R15 ;  /* 0x0000000f460f7220 */ /* 0x040fe20000400000 */
[----:B------:R-:W-:Y:S01]  /*66a0*/  HADD2.F32 R87, -RZ, R88.H0_H0 ;  /* 0x20000058ff577230 */ /* 0x000fe20000004100 */
[----:B------:R-:W-:Y:S01]  /*66b0*/  F2FP.SATFINITE.E4M3.F32.PACK_AB_MERGE_C R174, R11, R6, RZ ;  /* 0x000000060bae723e */ /* 0x000fe200048070ff */
[C---:B------:R-:W-:Y:S01]  /*66c0*/  FFMA R10, R73.reuse, R83, R10 ;  /* 0x00000053490a7223 */ /* 0x040fe2000000000a */
[C---:B------:R-:W-:Y:S01]  /*66d0*/  FFMA R15, R73.reuse, R84, R15 ;  /* 0x00000054490f7223 */ /* 0x040fe2000000000f */
[C---:B------:R-:W-:Y:S01]  /*66e0*/  FFMA R12, R73.reuse, R85, R12 ;  /* 0x00000055490c7223 */ /* 0x040fe2000000000c */
[----:B------:R-:W-:Y:S01]  /*66f0*/  F2FP.F16.E4M3.UNPACK_B R124, R152.H1 ;  /* 0x00000098ff7c723e */ /* 0x000fe200030006ff */
[----:B------:R-:W-:Y:S01]  /*6700*/  FFMA R13, R73, R86, R13 ;  /* 0x00000056490d7223 */ /* 0x000fe2000000000d */
[----:B------:R-:W-:Y:S01]  /*6710*/  F2FP.SATFINITE.E4M3.F32.PACK_AB_MERGE_C R173, R5, R4, R174 ;  /* 0x0000000405ad723e */ /* 0x000fe200048070ae */
[--C-:B------:R-:W-:Y:S01]  /*6720*/  HADD2.F32 R121, -RZ, R122.reuse.H0_H0 ;  /* 0x2000007aff797230 */ /* 0x100fe20000004100 */
[----:B------:R-:W-:Y:S01]  /*6730*/  F2FP.SATFINITE.E4M3.F32.PACK_AB_MERGE_C R174, R15, R10, RZ ;  /* 0x0000000a0fae723e */ /* 0x000fe200048070ff */
[----:B------:R-:W-:Y:S02]  /*6740*/  HADD2.F32 R122, -RZ, R122.H1_H1 ;  /* 0x3000007aff7a7230 */ /* 0x000fe40000004100 */
[C---:B------:R-:W-:Y:S01]  /*6750*/  FMUL R14, R70.reuse, R18 ;  /* 0x00000012460e7220 */ /* 0x040fe20000400000 */
[----:B------:R-:W-:Y:S01]  /*6760*/  HADD2.F32 R88, -RZ, R88.H1_H1 ;  /* 0x30000058ff587230 */ /* 0x000fe20000004100 */
[----:B------:R-:W-:Y:S01]  /*6770*/  F2FP.SATFINITE.E4M3.F32.PACK_AB_MERGE_C R174, R9, R8, R174 ;  /* 0x0000000809ae723e */ /* 0x000fe200048070ae */
[C---:B------:R-:W-:Y:S01]  /*6780*/  FMUL R19, R70.reuse, R19 ;  /* 0x0000001346137220 */ /* 0x040fe20000400000 */
[--C-:B------:R-:W-:Y:S02]  /*6790*/  HADD2.F32 R91, -RZ, R92.reuse.H0_H0 ;  /* 0x2000005cff5b7230 */ /* 0x100fe40000004100 */
[C---:B------:R-:W-:Y:S01]  /*67a0*/  FFMA R14, R73.reuse, R87, R14 ;  /* 0x00000057490e7223 */ /* 0x040fe2000000000e */
[----:B------:R-:W-:Y:S02]  /*67b0*/  HADD2.F32 R92, -RZ, R92.H1_H1 ;  /* 0x3000005cff5c7230 */ /* 0x000fe40000004100 */
[C---:B------:R-:W-:Y:S01]  /*67c0*/  FFMA R19, R73.reuse, R88, R19 ;  /* 0x0000005849137223 */ /* 0x040fe20000000013 */
[C---:B------:R-:W-:Y:S01]  /*67d0*/  FFMA R16, R73.reuse, R89, R16 ;  /* 0x0000005949107223 */ /* 0x040fe20000000010 */
        /* <DEDUP_REMOVED lines=17> */
[----:B------:R1:W-:Y:S01]  /*68f0*/  STS.128 [R137+UR44+0x4200], R172 ;  /* 0x004200ac89007988 */ /* 0x0003e20008000c2c */
[----:B------:R-:W-:Y:S01]  /*6900*/  F2FP.SATFINITE.E4M3.F32.PACK_AB_MERGE_C R180, R17, R16, R180 ;  /* 0x0000001011b4723e */ /* 0x000fe200048070b4 */
[C---:B------:R-:W-:Y:S01]  /*6910*/  FFMA R22, R73.reuse, R95, R22 ;  /* 0x0000005f49167223 */ /* 0x040fe20000000016 */
[C---:B------:R-:W-:Y:S01]  /*6920*/  FMUL R27, R70.reuse, R27 ;  /* 0x0000001b461b7220 */ /* 0x040fe20000400000 */
[--C-:B------:R-:W-:Y:S02]  /*6930*/  HADD2.F32 R99, -RZ, R100.reuse.H0_H0 ;  /* 0x20000064ff637230 */ /* 0x100fe40000004100 */
[C---:B------:R-:W-:Y:S01]  /*6940*/  FMUL R26, R70.reuse, R30 ;  /* 0x0000001e461a7220 */ /* 0x040fe20000400000 */
[----:B------:R-:W-:Y:S02]  /*6950*/  HADD2.F32 R100, -RZ, R100.H1_H1 ;  /* 0x30000064ff647230 */ /* 0x000fe40000004100 */
[C---:B------:R-:W-:Y:S01]  /*6960*/  FFMA R27, R73.reuse, R96, R27 ;  /* 0x00000060491b7223 */ /* 0x040fe2000000001b */
[C---:B------:R-:W-:Y:S01]  /*6970*/  FFMA R24, R73.reuse, R97, R24 ;  /* 0x0000006149187223 */ /* 0x040fe20000000018 */
[C---:B------:R-:W-:Y:S01]  /*6980*/  FFMA R25, R73.reuse, R98, R25 ;  /* 0x0000006249197223 */ /* 0x040fe20000000019 */
[----:B------:R-:W-:Y:S01]  /*6990*/  F2FP.F16.E4M3.UNPACK_B R130, R154 ;  /* 0x0000009aff82723e */ /* 0x000fe200020006ff */
[----:B------:R-:W-:Y:S01]  /*69a0*/  FFMA R26, R73, R99, R26 ;  /* 0x00000063491a7223 */ /* 0x000fe2000000001a */
[----:B------:R-:W-:Y:S01]  /*69b0*/  F2FP.SATFINITE.E4M3.F32.PACK_AB_MERGE_C R181, R27, R22, RZ ;  /* 0x000000161bb5723e */ /* 0x000fe200048070ff */
[C---:B------:R-:W-:Y:S01]  /*69c0*/  FMUL R31, R70.reuse, R31 ;  /* 0x0000001f461f7220 */ /* 0x040fe20000400000 */
[--C-:B------:R-:W-:Y:S02]  /*69d0*/  HADD2.F32 R103, -RZ, R104.reuse.H0_H0 ;  /* 0x20000068ff677230 */ /* 0x100fe40000004100 */
[C---:B------:R-:W-:Y:S01]  /*69e0*/  FMUL R30, R70.reuse, R34 ;  /* 0x00000022461e7220 */ /* 0x040fe20000400000 */
[----:B------:R-:W-:Y:S01]  /*69f0*/  HADD2.F32 R104, -RZ, R104.H1_H1 ;  /* 0x30000068ff687230 */ /* 0x000fe20000004100 */
[----:B------:R-:W-:Y:S01]  /*6a00*/  F2FP.SATFINITE.E4M3.F32.PACK_AB_MERGE_C R181, R21, R20, R181 ;  /* 0x0000001415b5723e */ /* 0x000fe200048070b5 */
[C---:B------:R-:W-:Y:S01]  /*6a10*/  FFMA R31, R73.reuse, R100, R31 ;  /* 0x00000064491f7223 */ /* 0x040fe2000000001f */
[C---:B------:R-:W-:Y:S01]  /*6a20*/  FFMA R28, R73.reuse, R101, R28 ;  /* 0x00000065491c7223 */ /* 0x040fe2000000001c */
[C---:B------:R-:W-:Y:S01]  /*6a30*/  FFMA R29, R73.reuse, R102, R29 ;  /* 0x00000066491d7223 */ /* 0x040fe2000000001d */
[----:B------:R-:W-:Y:S01]  /*6a40*/  F2FP.F16.E4M3.UNPACK_B R132, R154.H1 ;  /* 0x0000009aff84723e */ /* 0x000fe200030006ff */
[----:B------:R-:W-:Y:S01]  /*6a50*/  FFMA R30, R73, R103, R30 ;  /* 0x00000067491e7223 */ /* 0x000fe2000000001e */
[----:B------:R-:W-:Y:S01]  /*6a60*/  F2FP.SATFINITE.E4M3.F32.PACK_AB_MERGE_C R182, R31, R26, RZ ;  /* 0x0000001a1fb6723e */ /* 0x000fe200048070ff */
[----:B------:R-:W-:Y:S02]  /*6a70*/  HADD2.F32 R129, -RZ, R130.H0_H0 ;  /* 0x20000082ff817230 */ /* 0x000fe40000004100 */
[C---:B------:R-:W-:Y:S01]  /*6a80*/  FMUL R35, R70.reuse, R35 ;  /* 0x0000002346237220 */ /* 0x040fe20000400000 */
[----:B------:R-:W-:Y:S01]  /*6a90*/  HADD2.F32 R107, -RZ, R108.H0_H0 ;  /* 0x2000006cff6b7230 */ /* 0x000fe20000004100 */
[----:B------:R-:W-:Y:S01]  /*6aa0*/  F2FP.SATFINITE.E4M3.F32.PACK_AB_MERGE_C R182, R25, R24, R182 ;  /* 0x0000001819b6723e */ /* 0x000fe200048070b6 */
[----:B------:R-:W-:Y:S02]  /*6ab0*/  HADD2.F32 R130, -RZ, R130.H1_H1 ;  /* 0x30000082ff827230 */ /* 0x000fe40000004100 */
[C---:B------:R-:W-:Y:S01]  /*6ac0*/  FFMA R35, R73.reuse, R104, R35 ;  /* 0x0000006849237223 */ /* 0x040fe20000000023 */
[C---:B------:R-:W-:Y:S01]  /*6ad0*/  FFMA R32, R73.reuse, R105, R32 ;  /* 0x0000006949207223 */ /* 0x040fe20000000020 */
[----:B------:R-:W-:Y:S01]  /*6ae0*/  FFMA R33, R73, R106, R33 ;  /* 0x0000006a49217223 */ /* 0x000fe20000000021 */
[----:B------:R-:W-:Y:S02]  /*6af0*/  HADD2.F32 R108, -RZ, R108.H1_H1 ;  /* 0x3000006cff6c7230 */ /* 0x000fe40000004100 */
        /* <DEDUP_REMOVED lines=16> */
[----:B------:R1:W-:Y:S01]  /*6c00*/  STS.128 [R179+0x4010], R180 ;  /* 0x004010b4b3007388 */ /* 0x0003e20000000c00 */
[----:B------:R-:W-:Y:S01]  /*6c10*/  F2FP.SATFINITE.E4M3.F32.PACK_AB_MERGE_C R188, R33, R32, R188 ;  /* 0x0000002021bc723e */ /* 0x000fe200048070bc */
[C---:B------:R-:W-:Y:S01]  /*6c20*/  FFMA R38, R73.reuse, R111, R38 ;  /* 0x0000006f49267223 */ /* 0x040fe20000000026 */
[C---:B------:R-:W-:Y:S01]  /*6c30*/  FMUL R43, R70.reuse, R43 ;  /* 0x0000002b462b7220 */ /* 0x040fe20000400000 */
[--C-:B------:R-:W-:Y:S02]  /*6c40*/  HADD2.F32 R115, -RZ, R116.reuse.H0_H0 ;  /* 0x20000074ff737230 */ /* 0x100fe40000004100 */
[----:B------:R-:W-:Y:S01]  /*6c50*/  FMUL R42, R70, R46 ;  /* 0x0000002e462a7220 */ /* 0x000fe20000400000 */
[----:B------:R-:W-:Y:S02]  /*6c60*/  HADD2.F32 R116, -RZ, R116.H1_H1 ;  /* 0x30000074ff747230 */ /* 0x000fe40000004100 */
[C---:B------:R-:W-:Y:S01]  /*6c70*/  FFMA R43, R73.reuse, R112, R43 ;  /* 0x00000070492b7223 */ /* 0x040fe2000000002b */
[C---:B------:R-:W-:Y:S01]  /*6c80*/  FFMA R40, R73.reuse, R113, R40 ;  /* 0x0000007149287223 */ /* 0x040fe20000000028 */
[C---:B------:R-:W-:Y:S01]  /*6c90*/  FFMA R41, R73.reuse, R114, R41 ;  /* 0x0000007249297223 */ /* 0x040fe20000000029 */
[----:B------:R-:W-:Y:S01]  /*6ca0*/  ISETP.NE.AND P0, PT, R178, RZ, PT ;  /* 0x000000ffb200720c */ /* 0x000fe20003f05270 */
        /* <DEDUP_REMOVED lines=10> */
[C---:B------:R-:W-:Y:S01]  /*6d50*/  FMUL R51, R70.reuse, R51 ;  /* 0x0000003346337220 */ /* 0x040fe20000400000 */
[--C-:B------:R-:W-:Y:S02]  /*6d60*/  HADD2.F32 R123, -RZ, R124.reuse.H0_H0 ;  /* 0x2000007cff7b7230 */ /* 0x100fe40000004100 */
[C---:B------:R-:W-:Y:S01]  /*6d70*/  FFMA R46, R73.reuse, R119, R46 ;  /* 0x00000077492e7223 */ /* 0x040fe2000000002e */
[----:B------:R-:W-:Y:S02]  /*6d80*/  HADD2.F32 R124, -RZ, R124.H1_H1 ;  /* 0x3000007cff7c7230 */ /* 0x000fe40000004100 */
[C---:B------:R-:W-:Y:S01]  /*6d90*/  FMUL R50, R70.reuse, R54 ;  /* 0x0000003646327220 */ /* 0x040fe20000400000 */
[C---:B------:R-:W-:Y:S01]  /*6da0*/  FFMA R51, R73.reuse, R120, R51 ;  /* 0x0000007849337223 */ /* 0x040fe20000000033 */
[C---:B------:R-:W-:Y:S01]  /*6db0*/  FMUL R55, R70.reuse, R55 ;  /* 0x0000003746377220 */ /* 0x040fe20000400000 */
[C---:B------:R-:W-:Y:S01]  /*6dc0*/  FFMA R48, R73.reuse, R121, R48 ;  /* 0x0000007949307223 */ /* 0x040fe20000000030 */
[C---:B------:R-:W-:Y:S01]  /*6dd0*/  FFMA R49, R73.reuse, R122, R49 ;  /* 0x0000007a49317223 */ /* 0x040fe20000000031 */
        /* <DEDUP_REMOVED lines=20> */
[----:B------:R-:W-:Y:S01]  /*6f20*/  FFMA R63, R73, R132, R63 ;  /* 0x00000084493f7223 */ /* 0x000fe2000000003f */
[----:B------:R-:W-:Y:S01]  /*6f30*/  FMUL R67, R70, R67 ;  /* 0x0000004346437220 */ /* 0x000fe20000400000 */
[----:B------:R-:W-:Y:S01]  /*6f40*/  F2FP.SATFINITE.E4M3.F32.PACK_AB_MERGE_C R190, R47, R42, RZ ;  /* 0x0000002a2fbe723e */ /* 0x000fe200048070ff */
[----:B------:R-:W-:Y:S01]  /*6f50*/  FFMA R60, R73, R133, R60 ;  /* 0x00000085493c7223 */ /* 0x000fe2000000003c */
[----:B------:R-:W-:Y:S01]  /*6f60*/  F2FP.SATFINITE.E4M3.F32.PACK_AB_MERGE_C R191, R51, R46, RZ ;  /* 0x0000002e33bf723e */ /* 0x000fe200048070ff */
[C---:B------:R-:W-:Y:S01]  /*6f70*/  FFMA R61, R73.reuse, R134, R61 ;  /* 0x00000086493d7223 */ /* 0x040fe2000000003d */
[C---:B------:R-:W-:Y:S01]  /*6f80*/  FFMA R62, R73.reuse, R135, R62 ;  /* 0x00000087493e7223 */ /* 0x040fe2000000003e */
[----:B------:R-:W-:Y:S01]  /*6f90*/  FFMA R67, R73, R136, R67 ;  /* 0x0000008849437223 */ /* 0x000fe20000000043 */
[----:B------:R-:W-:Y:S02]  /*6fa0*/  F2FP.SATFINITE.E4M3.F32.PACK_AB_MERGE_C R190, R41, R40, R190 ;  /* 0x0000002829be723e */ /* 0x000fe400048070be */
[----:B------:R-:W-:Y:S02]  /*6fb0*/  F2FP.SATFINITE.E4M3.F32.PACK_AB_MERGE_C R191, R45, R44, R191 ;  /* 0x0000002c2dbf723e */ /* 0x000fe400048070bf */
[----:B------:R-:W-:Y:S02]  /*6fc0*/  F2FP.SATFINITE.E4M3.F32.PACK_AB_MERGE_C R196, R55, R50, RZ ;  /* 0x0000003237c4723e */ /* 0x000fe400048070ff */
[----:B------:R-:W-:Y:S01]  /*6fd0*/  F2FP.SATFINITE.E4M3.F32.PACK_AB_MERGE_C R197, R59, R54, RZ ;  /* 0x000000363bc5723e */ /* 0x000fe200048070ff */
[----:B------:R1:W-:Y:S01]  /*6fe0*/  STS.128 [R185+0x4020], R188 ;  /* 0x004020bcb9007388 */ /* 0x0003e20000000c00 */
[----:B------:R-:W-:Y:S02]  /*6ff0*/  F2FP.SATFINITE.E4M3.F32.PACK_AB_MERGE_C R198, R63, R58, RZ ;  /* 0x0000003a3fc6723e */ /* 0x000fe400048070ff */
[----:B------:R-:W-:Y:S02]  /*7000*/  F2FP.SATFINITE.E4M3.F32.PACK_AB_MERGE_C R199, R67, R62, RZ ;  /* 0x0000003e43c7723e */ /* 0x000fe400048070ff */
[----:B------:R-:W-:Y:S02]  /*7010*/  F2FP.SATFINITE.E4M3.F32.PACK_AB_MERGE_C R196, R49, R48, R196 ;  /* 0x0000003031c4723e */ /* 0x000fe400048070c4 */
[----:B------:R-:W-:Y:S02]  /*7020*/  F2FP.SATFINITE.E4M3.F32.PACK_AB_MERGE_C R197, R53, R52, R197 ;  /* 0x0000003435c5723e */ /* 0x000fe400048070c5 */
[----:B------:R-:W-:Y:S02]  /*7030*/  F2FP.SATFINITE.E4M3.F32.PACK_AB_MERGE_C R198, R57, R56, R198 ;  /* 0x0000003839c6723e */ /* 0x000fe400048070c6 */
[----:B------:R-:W-:Y:S02]  /*7040*/  F2FP.SATFINITE.E4M3.F32.PACK_AB_MERGE_C R199, R61, R60, R199 ;  /* 0x0000003c3dc7723e */ /* 0x000fe400048070c7 */
[----:B------:R-:W-:Y:S02]  /*7050*/  LEA R193, R166, UR44, 0x3 ;  /* 0x0000002ca6c17c11 */ /* 0x000fe4000f8e18ff */
[----:B------:R-:W-:Y:S01]  /*7060*/  @P6 SHF.L.U32 R204, R165, 0x1f, RZ ;  /* 0x0000001fa5cc6819 */ /* 0x000fe200000006ff */
[----:B------:R1:W-:Y:S01]  /*7070*/  STS.128 [R184+0x4010], R196 ;  /* 0x004010c4b8007388 */ /* 0x0003e20000000c00 */
[----:B------:R-:W-:Y:S01]  /*7080*/  @!PT LDS RZ, [RZ] ;  /* 0x00000000fffff984 */ /* 0x000fe20000000800 */
[----:B------:R-:W-:Y:S01]  /*7090*/  @!PT LDS RZ, [RZ] ;  /* 0x00000000fffff984 */ /* 0x000fe20000000800 */
[----:B------:R-:W-:Y:S01]  /*70a0*/  @!PT LDS RZ, [RZ] ;  /* 0x00000000fffff984 */ /* 0x000fe20000000800 */
[----:B------:R-:W-:Y:S01]  /*70b0*/  @!PT LDS RZ, [RZ] ;  /* 0x00000000fffff984 */ /* 0x000fe20000000800 */
[----:B------:R2:W-:Y:S07]  /*70c0*/  MEMBAR.ALL.CTA ;  /* 0x0000000000007992 */ /* 0x0005ee0000008000 */
[----:B--2---:R-:W2:Y:S02]  /*70d0*/  FENCE.VIEW.ASYNC.S ;  /* 0x00000000000073c6 */ /* 0x004ea40000000000 */
[----:B--2---:R-:W-:Y:S06]  /*70e0*/  BAR.SYNC.DEFER_BLOCKING 0x1, 0x80 ;  /* 0x0042000000007b1d */ /* 0x004fec0000010000 */
[----:B------:R-:W-:Y:S05]  /*70f0*/  @P0 BRA `(.L_x_104) ;  /* 0x0000000000280947 */ /* 0x000fea0003800000 */
[----:B------:R-:W2:Y:S01]  /*7100*/  LDCU.64 UR6, c[0x0][0x348] ;  /* 0x00006900ff0677ac */ /* 0x000ea20008000a00 */
[----:B------:R-:W-:Y:S01]  /*7110*/  UIADD3 UR4, UPT, UPT, UR44, 0x4200, URZ ;  /* 0x000042002c047890 */ /* 0x000fe2000fffe0ff */
[----:B------:R-:W-:Y:S05]  /*7120*/  UMOV UR51, UR36 ;  /* 0x0000002400337c82 */ /* 0x000fea0008000000 */
[----:B------:R-:W-:Y:S04]  /*7130*/  MOV R177, UR4 ;  /* 0x0000000400b17c02 */ /* 0x000fe80008000f00 */
[----:B------:R-:W-:Y:S01]  /*7140*/  R2UR UR48, R177 ;  /* 0x00000000b13072ca */ /* 0x000fe200000e0000 */
[----:B--2---:R-:W-:Y:S04]  /*7150*/  UIADD3 UR4, UP0, UPT, UR6, 0x680, URZ ;  /* 0x0000068006047890 */ /* 0x004fe8000ff1e0ff */
[----:B------:R-:W-:Y:S09]  /*7160*/  UIADD3.X UR5, UPT, UPT, URZ, UR7, URZ, UP0, !UPT ;  /* 0x00000007ff057290 */ /* 0x000ff200087fe4ff */
[----:B------:R2:W-:Y:S01]  /*7170*/  UTMASTG.3D [UR48], [UR4] ;  /* 0x00000030040073b5 */ /* 0x0005e20008010000 */
[----:B------:R0:W-:Y:S01]  /*7180*/  UTMACMDFLUSH ;  /* 0x00000000000079b7 */ /* 0x0001e20000000000 */
[----:B--2---:R-:W-:Y:S04]  /*7190*/  DEPBAR.LE SB0, 0x1 ;  /* 0x000080400000791a */ /* 0x004fe80000000000 */
.L_x_104:
[----:B------:R-:W-:Y:S05]  /*71a0*/  BSYNC.RECONVERGENT B0 ;  /* 0x0000000000007941 */ /* 0x000fea0003800200 */
.L_x_103:
[----:B------:R-:W-:Y:S06]  /*71b0*/  BAR.SYNC.DEFER_BLOCKING 0x1, 0x80 ;  /* 0x0042000000007b1d */ /* 0x000fec0000010000 */
[----:B------:R-:W2:Y:S01]  /*71c0*/  @P6 SYNCS.PHASECHK.TRANS64.TRYWAIT P0, [R193+URZ+0x50], R204 ;  /* 0x000050ccc10065a7 */ /* 0x000ea200080011ff */
[----:B------:R-:W-:Y:S01]  /*71d0*/  BSSY B1, `(.L_x_105) ;  /* 0x0000023000017945 */ /* 0x000fe20003800000 */
[----:B--2---:R-:W-:Y:S03]  /*71e0*/  @P6 SEL R187, RZ, 0x1, !P0 ;  /* 0x00000001ffbb6807 */ /* 0x004fe60004000000 */
[----:B------:R-:W-:Y:S05]  /*71f0*/  @!P6 BRA `(.L_x_106) ;  /* 0x000000000080e947 */ /* 0x000fea0003800000 */
[----:B------:R-:W-:Y:S01]  /*7200*/  ISETP.NE.AND P1, PT, R192, RZ, PT ;  /* 0x000000ffc000720c */ /* 0x000fe20003f25270 */
[----:B------:R-:W-:Y:S01]  /*7210*/  BSSY B0, `(.L_x_107) ;  /* 0x000000a000007945 */ /* 0x000fe20003800000 */
[----:B------:R-:W-:Y:S11]  /*7220*/  ISETP.NE.AND P0, PT, R187, RZ, PT ;  /* 0x000000ffbb00720c */ /* 0x000ff60003f05270 */
[----:B------:R-:W-:Y:S04]  /*7230*/  @P1 IMAD R3, R166, 0x2000, R171 ;  /* 0x00002000a6031824 */ /* 0x000fe800078e02ab */
[C---:B------:R-:W-:Y:S01]  /*7240*/  @P1 IMAD.IADD R5, R3.reuse, 0x1, R194 ;  /* 0x0000000103051824 */ /* 0x040fe200078e02c2 */
[----:B------:R-:W-:Y:S03]  /*7250*/  @P1 IADD3 R202, PT, PT, R3, R202, RZ ;  /* 0x000000ca03ca1210 */ /* 0x000fe60007ffe0ff */
[----:B------:R-:W-:Y:S01]  /*7260*/  @P1 IMAD.IADD R200, R200, 0x1, R5 ;  /* 0x00000001c8c81824 */ /* 0x000fe200078e0205 */
[----:B------:R-:W-:Y:S06]  /*7270*/  @P0 BRA `(.L_x_108) ;  /* 0x00000000000c0947 */ /* 0x000fec0003800000 */
[----:B------:R-:W-:Y:S04]  /*7280*/  SHF.L.U32 R0, R165, 0x1f, RZ ;  /* 0x0000001fa5007819 */ /* 0x000fe800000006ff */
[----:B------:R-:W2:Y:S02]  /*7290*/  SYNCS.PHASECHK.TRANS64.TRYWAIT P0, [R193+URZ+0x50], R0 ;  /* 0x00005000c10075a7 */ /* 0x000ea400080011ff */
[----:B--2---:R-:W-:Y:S05]  /*72a0*/  @!P0 BRA `(.L_x_109) ;  /* 0x0000001c00d88947 */ /* 0x004fea0003800000 */
.L_x_108:
[----:B------:R-:W-:Y:S05]  /*72b0*/  BSYNC B0 ;  /* 0x0000000000007941 */ /* 0x000fea0003800000 */
.L_x_107:
[----:B------:R-:W-:Y:S01]  /*72c0*/  ISETP.NE.AND P0, PT, R192, RZ, PT ;  /* 0x000000ffc000720c */ /* 0x000fe20003f05270 */
[----:B--2---:R-:W-:Y:S02]  /*72d0*/  VIADD R193, R193, 0x60 ;  /* 0x00000060c1c17836 */ /* 0x004fe40000000000 */
[----:B------:R-:W-:Y:S02]  /*72e0*/  IMAD.U32 R0, RZ, RZ, UR45 ;  /* 0x0000002dff007e24 */ /* 0x000fe4000f8e00ff */
[----:B------:R-:W-:Y:S03]  /*72f0*/  VIADD R166, R166, 0x1 ;  /* 0x00000001a6a67836 */ /* 0x000fe60000000000 */
[----:B------:R-:W-:Y:S05]  /*7300*/  PRMT R0, R0, 0x654, R193 ;  /* 0x0000065400007816 */ /* 0x000fea00000000c1 */
[----:B------:R2:W3:Y:S04]  /*7310*/  @P0 LDS.128 R140, [R3] ;  /* 0x00000000038c0984 */ /* 0x0004e80000000c00 */
[----:B------:R2:W4:Y:S04]  /*7320*/  @P0 LDS.128 R144, [R5+0x10] ;  /* 0x0000100005900984 */ /* 0x0005280000000c00 */
        /* <DEDUP_REMOVED lines=12> */
[----:B--234-:R-:W-:Y:S02]  /*73f0*/  LOP3.LUT R165, R165, R0, RZ, 0x3c, !PT ;  /* 0x00000000a5a57212 */ /* 0x01cfe400078e3cff */
.L_x_106:
[----:B------:R-:W-:Y:S05]  /*7400*/  BSYNC B1 ;  /* 0x0000000000017941 */ /* 0x000fea0003800000 */
.L_x_105:
[----:B------:R-:W-:Y:S05]  /*7410*/  VIADD R0, R71, 0x40 ;  /* 0x0000004047007836 */ /* 0x000fea0000000000 */
[----:B------:R-:W-:Y:S04]  /*7420*/  SHF.R.U32.HI R0, RZ, 0x15, R0 ;  /* 0x00000015ff007819 */ /* 0x000fe80000011600 */
[----:B------:R-:W-:Y:S11]  /*7430*/  LOP3.LUT P0, RZ, R0, 0x3, R159, 0x48, !PT ;  /* 0x0000000300ff7812 */ /* 0x000ff6000780489f */
[----:B------:R-:W-:Y:S02]  /*7440*/  @!UPT UIADD3 URZ, UPT, UPT, URZ, URZ, URZ ;  /* 0x000000fffffff290 */ /* 0x000fe4000fffe0ff */
        /* <DEDUP_REMOVED lines=8> */
[----:B------:R-:W5:Y:S01]  /*74d0*/  LDCU.64 UR4, c[0x4][0x10] ;  /* 0x01000200ff0477ac */ /* 0x000f620008000a00 */
[----:B--2---:R-:W-:Y:S01]  /*74e0*/  MOV R5, UR9 ;  /* 0x0000000900057c02 */ /* 0x004fe20008000f00 */
[----:B------:R-:W-:Y:S01]  /*74f0*/  IMAD.U32 R4, RZ, RZ, UR8 ;  /* 0x00000008ff047e24 */ /* 0x000fe2000f8e00ff */
[----:B---3--:R-:W-:Y:S01]  /*7500*/  MOV R7, UR7 ;  /* 0x0000000700077c02 */ /* 0x008fe20008000f00 */
[----:B------:R-:W-:Y:S01]  /*7510*/  IMAD.U32 R6, RZ, RZ, UR6 ;  /* 0x00000006ff067e24 */ /* 0x000fe2000f8e00ff */
[----:B-----5:R-:W-:Y:S01]  /*7520*/  MOV R11, UR5 ;  /* 0x00000005000b7c02 */ /* 0x020fe20008000f00 */
[----:B------:R-:W-:Y:S02]  /*7530*/  IMAD.U32 R10, RZ, RZ, UR4 ;  /* 0x00000004ff0a7e24 */ /* 0x000fe4000f8e00ff */
[----:B------:R-:W-:Y:S07]  /*7540*/  LEPC R20, `(.L_x_110) ;  /* 0x000000001014794e */ /* 0x000fee0000000000 */
[----:B-1--4-:R-:W-:Y:S05]  /*7550*/  CALL.ABS.NOINC R2 ;  /* 0x0000000002007343 */ /* 0x012fea0003c00000 */
.L_x_110:
[----:B------:R-:W-:Y:S01]  /*7560*/  ISETP.NE.AND P0, PT, R178, RZ, PT ;  /* 0x000000ffb200720c */ /* 0x000fe20003f05270 */
[----:B------:R-:W-:Y:S05]  /*7570*/  WARPSYNC.ALL ;  /* 0x0000000000007948 */ /* 0x000fea0003800000 */
[----:B------:R-:W-:Y:S01]  /*7580*/  R2UR UR4, R71 ;  /* 0x00000000470472ca */ /* 0x000fe200000e0000 */
[----:B------:R-:W-:Y:S01]  /*7590*/  BSSY.RECONVERGENT B0, `(.L_x_111) ;  /* 0x000011e000007945 */ /* 0x000fe20003800200 */
[----:B------:R-:W-:Y:S02]  /*75a0*/  F2FP.F16.E4M3.UNPACK_B R11, R141 ;  /* 0x0000008dff0b723e */ /* 0x000fe400020006ff */
[----:B------:R-:W-:Y:S02]  /*75b0*/  F2FP.F16.E4M3.UNPACK_B R10, R142 ;  /* 0x0000008eff0a723e */ /* 0x000fe400020006ff */
[----:B------:R-:W-:Y:S01]  /*75c0*/  F2FP.F16.E4M3.UNPACK_B R9, R143 ;  /* 0x0000008fff09723e */ /* 0x000fe200020006ff */
[--C-:B------:R-:W-:Y:S01]  /*75d0*/  HADD2.F32 R74, -RZ, R11.reuse.H0_H0 ;  /* 0x2000000bff4a7230 */ /* 0x100fe20000004100 */
[----:B------:R-:W-:Y:S01]  /*75e0*/  F2FP.F16.E4M3.UNPACK_B R8, R144 ;  /* 0x00000090ff08723e */ /* 0x000fe200020006ff */
[----:B------:R-:W-:Y:S01]  /*75f0*/  HADD2.F32 R76, -RZ, R11.H1_H1 ;  /* 0x3000000bff4c7230 */ /* 0x000fe20000004100 */
[----:B------:R-:W-:Y:S01]  /*7600*/  F2FP.F16.E4M3.UNPACK_B R7, R145 ;  /* 0x00000091ff07723e */ /* 0x000fe200020006ff */
[--C-:B------:R-:W-:Y:S01]  /*7610*/  HADD2.F32 R77, -RZ, R10.reuse.H0_H0 ;  /* 0x2000000aff4d7230 */ /* 0x100fe20000004100 */
[----:B------:R-:W-:Y:S01]  /*7620*/  F2FP.F16.E4M3.UNPACK_B R6, R146 ;  /* 0x00000092ff06723e */ /* 0x000fe200020006ff */
[----:B------:R-:W-:Y:S01]  /*7630*/  HADD2.F32 R80, -RZ, R10.H1_H1 ;  /* 0x3000000aff507230 */ /* 0x000fe20000004100 */
[----:B------:R-:W-:Y:S01]  /*7640*/  F2FP.F16.E4M3.UNPACK_B R5, R147 ;  /* 0x00000093ff05723e */ /* 0x000fe200020006ff */
[--C-:B------:R-:W-:Y:S01]  /*7650*/  HADD2.F32 R81, -RZ, R9.reuse.H0_H0 ;  /* 0x20000009ff517230 */ /* 0x100fe20000004100 */
[----:B-1----:R-:W-:Y:S01]  /*7660*/  F2FP.F16.E4M3.UNPACK_B R4, R148 ;  /* 0x00000094ff04723e */ /* 0x002fe200020006ff */
[----:B------:R-:W-:Y:S01]  /*7670*/  HADD2.F32 R84, -RZ, R9.H1_H1 ;  /* 0x30000009ff547230 */ /* 0x000fe20000004100 */
[-C--:B------:R-:W-:Y:S01]  /*7680*/  F2FP.F16.E4M3.UNPACK_B R2, R140.reuse ;  /* 0x0000008cff02723e */ /* 0x080fe200020006ff */
[--C-:B------:R-:W-:Y:S01]  /*7690*/  HADD2.F32 R85, -RZ, R8.reuse.H0_H0 ;  /* 0x20000008ff557230 */ /* 0x100fe20000004100 */
[----:B------:R-:W-:Y:S01]  /*76a0*/  F2FP.F16.E4M3.UNPACK_B R140, R140.H1 ;  /* 0x0000008cff8c723e */ /* 0x000fe200030006ff */
[----:B------:R-:W-:Y:S01]  /*76b0*/  HADD2.F32 R87, -RZ, R8.H1_H1 ;  /* 0x30000008ff577230 */ /* 0x000fe20000004100 */
[----:B------:R-:W-:Y:S01]  /*76c0*/  F2FP.F16.E4M3.UNPACK_B R141, R141.H1 ;  /* 0x0000008dff8d723e */ /* 0x000fe200030006ff */
[--C-:B------:R-:W-:Y:S01]  /*76d0*/  HADD2.F32 R90, -RZ, R7.reuse.H0_H0 ;  /* 0x20000007ff5a7230 */ /* 0x100fe20000004100 */
[----:B------:R-:W-:Y:S01]  /*76e0*/  F2FP.F16.E4M3.UNPACK_B R142, R142.H1 ;  /* 0x0000008eff8e723e */ /* 0x000fe200030006ff */
[----:B------:R-:W-:Y:S01]  /*76f0*/  HADD2.F32 R91, -RZ, R7.H1_H1 ;  /* 0x30000007ff5b7230 */ /* 0x000fe20000004100 */
[----:B------:R-:W-:Y:S01]  /*7700*/  F2FP.F16.E4M3.UNPACK_B R143, R143.H1 ;  /* 0x0000008fff8f723e */ /* 0x000fe200030006ff */
[--C-:B------:R-:W-:Y:S01]  /*7710*/  HADD2.F32 R94, -RZ, R6.reuse.H0_H0 ;  /* 0x20000006ff5e7230 */ /* 0x100fe20000004100 */
[----:B------:R-:W-:Y:S01]  /*7720*/  R2UR UR5, R186 ;  /* 0x00000000ba0572ca */ /* 0x000fe200000e0000 */
[----:B------:R-:W-:Y:S01]  /*7730*/  HADD2.F32 R95, -RZ, R6.H1_H1 ;  /* 0x30000006ff5f7230 */ /* 0x000fe20000004100 */
        /* <DEDUP_REMOVED lines=9> */
[----:B------:R-:W1:Y:S01]  /*77d0*/  LDTM.x64 R4, tmem[UR4+0x40] ;  /* 0x00004004000479ee */ /* 0x000e620008340000 */
[--C-:B------:R-:W-:Y:S01]  /*77e0*/  HADD2.F32 R0, -RZ, R2.reuse.H0_H0 ;  /* 0x20000002ff007230 */ /* 0x100fe20000004100 */
[----:B------:R-:W-:Y:S01]  /*77f0*/  NOP ;  /* 0x0000000000007918 */ /* 0x000fe20000000000 */
[----:B------:R-:W-:Y:S01]  /*7800*/  UIADD3 UR4, UPT, UPT, UR5, 0xc0, URZ ;  /* 0x000000c005047890 */ /* 0x000fe2000fffe0ff */
[----:B------:R-:W-:Y:S01]  /*7810*/  HADD2.F32 R2, -RZ, R2.H1_H1 ;  /* 0x30000002ff027230 */ /* 0x000fe20000004100 */
[----:B------:R-:W-:Y:S01]  /*7820*/  F2FP.F16.E4M3.UNPACK_B R127, R154 ;  /* 0x0000009aff7f723e */ /* 0x000fe200020006ff */
[----:B------:R-:W-:Y:S01]  /*7830*/  HADD2.F32 R78, -RZ, R141.H1_H1 ;  /* 0x3000008dff4e7230 */ /* 0x000fe20000004100 */
[----:B------:R-:W-:Y:S01]  /*7840*/  UPRMT UR4, UR45, 0x654, UR4 ;  /* 0x000006542d047896 */ /* 0x000fe20008000004 */
[--C-:B------:R-:W-:Y:S01]  /*7850*/  HADD2.F32 R106, -RZ, R107.reuse.H0_H0 ;  /* 0x2000006bff6a7230 */ /* 0x100fe20000004100 */
[----:B------:R-:W-:Y:S01]  /*7860*/  F2FP.F16.E4M3.UNPACK_B R130, R155 ;  /* 0x0000009bff82723e */ /* 0x000fe200020006ff */
[----:B------:R-:W-:Y:S01]  /*7870*/  HADD2.F32 R107, -RZ, R107.H1_H1 ;  /* 0x3000006bff6b7230 */ /* 0x000fe20000004100 */
[----:B------:R-:W-:Y:S01]  /*7880*/  F2FP.F16.E4M3.UNPACK_B R144, R144.H1 ;  /* 0x00000090ff90723e */ /* 0x000fe200030006ff */
[--C-:B------:R-:W-:Y:S01]  /*7890*/  HADD2.F32 R110, -RZ, R111.reuse.H0_H0 ;  /* 0x2000006fff6e7230 */ /* 0x100fe20000004100 */
[----:B------:R-:W-:Y:S01]  /*78a0*/  F2FP.F16.E4M3.UNPACK_B R145, R145.H1 ;  /* 0x00000091ff91723e */ /* 0x000fe200030006ff */
[----:B------:R-:W-:Y:S01]  /*78b0*/  HADD2.F32 R111, -RZ, R111.H1_H1 ;  /* 0x3000006fff6f7230 */ /* 0x000fe20000004100 */
[----:B------:R-:W-:Y:S01]  /*78c0*/  F2FP.F16.E4M3.UNPACK_B R146, R146.H1 ;  /* 0x00000092ff92723e */ /* 0x000fe200030006ff */
[----:B-1----:R-:W-:Y:S01]  /*78d0*/  SYNCS.ARRIVE.TRANS64.RED.A1T0 RZ, [UR4], RZ ;  /* 0x000000ffffff79a7 */ /* 0x002fe20008100404 */
[--C-:B------:R-:W-:Y:S01]  /*78e0*/  HADD2.F32 R114, -RZ, R115.reuse.H0_H0 ;  /* 0x20000073ff727230 */ /* 0x100fe20000004100 */
[----:B------:R-:W-:Y:S01]  /*78f0*/  F2FP.F16.E4M3.UNPACK_B R147, R147.H1 ;  /* 0x00000093ff93723e */ /* 0x000fe200030006ff */
[----:B------:R-:W-:Y:S01]  /*7900*/  HADD2.F32 R115, -RZ, R115.H1_H1 ;  /* 0x30000073ff737230 */ /* 0x000fe20000004100 */
[----:B------:R-:W-:Y:S01]  /*7910*/  F2FP.F16.E4M3.UNPACK_B R148, R148.H1 ;  /* 0x00000094ff94723e */ /* 0x000fe200030006ff */
[--C-:B------:R-:W-:Y:S01]  /*7920*/  HADD2.F32 R118, -RZ, R119.reuse.H0_H0 ;  /* 0x20000077ff767230 */ /* 0x100fe20000004100 */
[----:B------:R-:W-:Y:S01]  /*7930*/  F2FP.F16.E4M3.UNPACK_B R149, R149.H1 ;  /* 0x00000095ff95723e */ /* 0x000fe200030006ff */
[----:B------:R-:W-:Y:S02]  /*7940*/  HADD2.F32 R119, -RZ, R119.H1_H1 ;  /* 0x30000077ff777230 */ /* 0x000fe40000004100 */
[C---:B------:R-:W-:Y:S01]  /*7950*/  FMUL R4, R70.reuse, R4 ;  /* 0x0000000446047220 */ /* 0x040fe20000400000 */
[C---:B------:R-:W-:Y:S01]  /*7960*/  FMUL R5, R70.reuse, R5 ;  /* 0x0000000546057220 */ /* 0x040fe20000400000 */
[--C-:B------:R-:W-:Y:S02]  /*7970*/  HADD2.F32 R3, -RZ, R140.reuse.H0_H0 ;  /* 0x2000008cff037230 */ /* 0x100fe40000004100 */
        /* <DEDUP_REMOVED lines=9> */
[C---:B------:R-:W-:Y:S01]  /*7a10*/  FMUL R2, R70.reuse, R21 ;  /* 0x0000001546027220 */ /* 0x040fe20000400000 */
[C---:B------:R-:W-:Y:S01]  /*7a20*/  FMUL R21, R70.reuse, R28 ;  /* 0x0000001c46157220 */ /* 0x040fe20000400000 */
[----:B------:R-:W-:Y:S02]  /*7a30*/  HADD2.F32 R122, -RZ, R123.H0_H0 ;  /* 0x2000007bff7a7230 */ /* 0x000fe40000004100 */
[C---:B------:R-:W-:Y:S01]  /*7a40*/  FMUL R6, R70.reuse, R6 ;  /* 0x0000000646067220 */ /* 0x040fe20000400000 */
[----:B------:R-:W-:Y:S02]  /*7a50*/  HADD2.F32 R72, -RZ, R140.H1_H1 ;  /* 0x3000008cff487230 */ /* 0x000fe40000004100 */
[C---:B------:R-:W-:Y:S01]  /*7a60*/  FMUL R7, R70.reuse, R7 ;  /* 0x0000000746077220 */ /* 0x040fe20000400000 */
[----:B------:R-:W-:Y:S02]  /*7a70*/  HADD2.F32 R75, -RZ, R141.H0_H0 ;  /* 0x2000008dff4b7230 */ /* 0x000fe40000004100 */
[C---:B------:R-:W-:Y:S01]  /*7a80*/  FFMA R6, R73.reuse, R3, R6 ;  /* 0x0000000349067223 */ /* 0x040fe20000000006 */
[----:B------:R-:W-:Y:S02]  /*7a90*/  HADD2.F32 R123, -RZ, R123.H1_H1 ;  /* 0x3000007bff7b7230 */ /* 0x000fe40000004100 */
[C---:B------:R-:W-:Y:S01]  /*7aa0*/  FFMA R7, R73.reuse, R72, R7 ;  /* 0x0000004849077223 */ /* 0x040fe20000000007 */
[C---:B------:R-:W-:Y:S01]  /*7ab0*/  FFMA R8, R73.reuse, R74, R8 ;  /* 0x0000004a49087223 */ /* 0x040fe20000000008 */
[----:B------:R-:W-:Y:S01]  /*7ac0*/  FFMA R9, R73, R76, R9 ;  /* 0x0000004c49097223 */ /* 0x000fe20000000009 */
[--C-:B------:R-:W-:Y:S02]  /*7ad0*/  HADD2.F32 R126, -RZ, R127.reuse.H0_H0 ;  /* 0x2000007fff7e7230 */ /* 0x100fe40000004100 */
[C---:B------:R-:W-:Y:S01]  /*7ae0*/  FMUL R10, R70.reuse, R10 ;  /* 0x0000000a460a7220 */ /* 0x040fe20000400000 */
[----:B------:R-:W-:Y:S01]  /*7af0*/  F2FP.SATFINITE.E4M3.F32.PACK_AB_MERGE_C R76, R7, R6, RZ ;  /* 0x00000006074c723e */ /* 0x000fe200048070ff */
[C---:B------:R-:W-:Y:S01]  /*7b00*/  FMUL R7, R70.reuse, R24 ;  /* 0x0000001846077220 */ /* 0x040fe20000400000 */
[----:B------:R-:W-:Y:S02]  /*7b10*/  HADD2.F32 R127, -RZ, R127.H1_H1 ;  /* 0x3000007fff7f7230 */ /* 0x000fe40000004100 */
[C---:B------:R-:W-:Y:S01]  /*7b20*/  FFMA R10, R73.reuse, R75, R10 ;  /* 0x0000004b490a7223 */ /* 0x040fe2000000000a */
[----:B------:R-:W-:Y:S02]  /*7b30*/  HADD2.F32 R72, -RZ, R130.H0_H0 ;  /* 0x20000082ff487230 */ /* 0x000fe40000004100 */
[C---:B------:R-:W-:Y:S01]  /*7b40*/  FMUL R11, R70.reuse, R11 ;  /* 0x0000000b460b7220 */ /* 0x040fe20000400000 */
[--C-:B------:R-:W-:Y:S02]  /*7b50*/  HADD2.F32 R79, -RZ, R142.reuse.H0_H0 ;  /* 0x2000008eff4f7230 */ /* 0x100fe40000004100 */
[C---:B------:R-:W-:Y:S01]  /*7b60*/  FMUL R14, R70.reuse, R14 ;  /* 0x0000000e460e7220 */ /* 0x040fe20000400000 */
[----:B------:R-:W-:Y:S02]  /*7b70*/  HADD2.F32 R82, -RZ, R142.H1_H1 ;  /* 0x3000008eff527230 */ /* 0x000fe40000004100 */
[C---:B------:R-:W-:Y:S01]  /*7b80*/  FFMA R11, R73.reuse, R78, R11 ;  /* 0x0000004e490b7223 */ /* 0x040fe2000000000b */
[C---:B------:R-:W-:Y:S01]  /*7b90*/  FFMA R12, R73.reuse, R77, R12 ;  /* 0x0000004d490c7223 */ /* 0x040fe2000000000c */
[C---:B------:R-:W-:Y:S01]  /*7ba0*/  FFMA R13, R73.reuse, R80, R13 ;  /* 0x00000050490d7223 */ /* 0x040fe2000000000d */
[----:B------:R-:W-:Y:S01]  /*7bb0*/  FFMA R14, R73, R79, R14 ;  /* 0x0000004f490e7223 */ /* 0x000fe2000000000e */
[----:B------:R-:W-:Y:S01]  /*7bc0*/  HADD2.F32 R75, -RZ, R130.H1_H1 ;  /* 0x30000082ff4b7230 */ /* 0x000fe20000004100 */
[----:B------:R-:W-:Y:S01]  /*7bd0*/  F2FP.SATFINITE.E4M3.F32.PACK_AB_MERGE_C R78, R11, R10, RZ ;  /* 0x0000000a0b4e723e */ /* 0x000fe200048070ff */
[C---:B------:R-:W-:Y:S01]  /*7be0*/  FMUL R10, R70.reuse, R25 ;  /* 0x00000019460a7220 */ /* 0x040fe20000400000 */
[C---:B------:R-:W-:Y:S01]  /*7bf0*/  FMUL R25, R70.reuse, R32 ;  /* 0x0000002046197220 */ /* 0x040fe20000400000 */
        /* <DEDUP_REMOVED lines=8> */
[C---:B------:R-:W-:Y:S01]  /*7c80*/  FMUL R19, R70.reuse, R19 ;  /* 0x0000001346137220 */ /* 0x040fe20000400000 */
[--C-:B------:R-:W-:Y:S01]  /*7c90*/  HADD2.F32 R88, -RZ, R144.reuse.H0_H0 ;  /* 0x20000090ff587230 */ /* 0x100fe20000004100 */
[----:B------:R-:W-:Y:S01]  /*7ca0*/  F2FP.SATFINITE.E4M3.F32.PACK_AB_MERGE_C R14, R15, R14, RZ ;  /* 0x0000000e0f0e723e */ /* 0x000fe200048070ff */
[----:B------:R-:W-:Y:S02]  /*7cb0*/  HADD2.F32 R89, -RZ, R144.H1_H1 ;  /* 0x30000090ff597230 */ /* 0x000fe40000004100 */
[C---:B------:R-:W-:Y:S01]  /*7cc0*/  FFMA R19, R73.reuse, R86, R19 ;  /* 0x0000005649137223 */ /* 0x040fe20000000013 */
[C---:B------:R-:W-:Y:S01]  /*7cd0*/  FFMA R0, R73.reuse, R85, R0 ;  /* 0x0000005549007223 */ /* 0x040fe20000000000 */
[----:B------:R-:W-:Y:S01]  /*7ce0*/  FFMA R2, R73, R87, R2 ;  /* 0x0000005749027223 */ /* 0x000fe20000000002 */
[C---:B------:R-:W-:Y:S01]  /*7cf0*/  FMUL R3, R70.reuse, R22 ;  /* 0x0000001646037220 */ /* 0x040fe20000400000 */
[C---:B------:R-:W-:Y:S01]  /*7d00*/  FMUL R22, R70.reuse, R29 ;  /* 0x0000001d46167220 */ /* 0x040fe20000400000 */
[----:B------:R-:W-:Y:S01]  /*7d10*/  F2FP.SATFINITE.E4M3.F32.PACK_AB_MERGE_C R18, R19, R18, RZ ;  /* 0x000000121312723e */ /* 0x000fe200048070ff */
[C---:B------:R-:W-:Y:S01]  /*7d20*/  FMUL R29, R70.reuse, R36 ;  /* 0x00000024461d7220 */ /* 0x040fe20000400000 */
        /* <DEDUP_REMOVED lines=8> */
[C---:B------:R-:W-:Y:S01]  /*7db0*/  FFMA R11, R73.reuse, R92, R11 ;  /* 0x0000005c490b7223 */ /* 0x040fe2000000000b */
[----:B------:R-:W-:Y:S01]  /*7dc0*/  FMUL R26, R70, R33 ;  /* 0x00000021461a7220 */ /* 0x000fe20000400000 */
[----:B------:R-:W-:Y:S01]  /*7dd0*/  F2FP.SATFINITE.E4M3.F32.PACK_AB_MERGE_C R3, R6, R3, RZ ;  /* 0x000000030603723e */ /* 0x000fe200048070ff */
        /* <DEDUP_REMOVED lines=9> */
[C---:B------:R-:W-:Y:S01]  /*7e70*/  FMUL R30, R70.reuse, R37 ;  /* 0x00000025461e7220 */ /* 0x040fe20000400000 */
[C---:B------:R-:W-:Y:S01]  /*7e80*/  FMUL R37, R70.reuse, R44 ;  /* 0x0000002c46257220 */ /* 0x040fe20000400000 */
[C---:B------:R-:W-:Y:S01]  /*7e90*/  FMUL R24, R70.reuse, R31 ;  /* 0x0000001f46187220 */ /* 0x040fe20000400000 */
[----:B------:R-:W-:Y:S01]  /*7ea0*/  F2FP.F16.E4M3.UNPACK_B R150, R150.H1 ;  /* 0x00000096ff96723e */ /* 0x000fe200030006ff */
[--C-:B------:R-:W-:Y:S02]  /*7eb0*/  HADD2.F32 R100, -RZ, R147.reuse.H0_H0 ;  /* 0x20000093ff647230 */ /* 0x100fe40000004100 */
[----:B------:R-:W-:Y:S01]  /*7ec0*/  FMUL R27, R70, R34 ;  /* 0x00000022461b7220 */ /* 0x000fe20000400000 */
[----:B------:R-:W-:Y:S02]  /*7ed0*/  HADD2.F32 R101, -RZ, R147.H1_H1 ;  /* 0x30000093ff657230 */ /* 0x000fe40000004100 */
[C---:B------:R-:W-:Y:S01]  /*7ee0*/  FFMA R24, R73.reuse, R97, R24 ;  /* 0x0000006149187223 */ /* 0x040fe20000000018 */
[----:B------:R-:W-:Y:S01]  /*7ef0*/  F2FP.F16.E4M3.UNPACK_B R151, R151.H1 ;  /* 0x00000097ff97723e */ /* 0x000fe200030006ff */
[C---:B------:R-:W-:Y:S01]  /*7f00*/  FFMA R25, R73.reuse, R98, R25 ;  /* 0x0000006249197223 */ /* 0x040fe20000000019 */
[C---:B------:R-:W-:Y:S01]  /*7f10*/  FFMA R26, R73.reuse, R99, R26 ;  /* 0x00000063491a7223 */ /* 0x040fe2000000001a */
[----:B------:R-:W-:Y:S01]  /*7f20*/  F2FP.F16.E4M3.UNPACK_B R152, R152.H1 ;  /* 0x00000098ff98723e */ /* 0x000fe200030006ff */
[C---:B------:R-:W-:Y:S01]  /*7f30*/  FFMA R27, R73.reuse, R100, R27 ;  /* 0x00000064491b7223 */ /* 0x040fe2000000001b */
[----:B------:R-:W-:Y:S01]  /*7f40*/  F2FP.SATFINITE.E4M3.F32.PACK_AB_MERGE_C R6, R24, R23, RZ ;  /* 0x000000171806723e */ /* 0x000fe200048070ff */
[C---:B------:R-:W-:Y:S01]  /*7f50*/  FMUL R34, R70.reuse, R41 ;  /* 0x0000002946227220 */ /* 0x040fe20000400000 */
[C---:B------:R-:W-:Y:S01]  /*7f60*/  FMUL R41, R70.reuse, R48 ;  /* 0x0000003046297220 */ /* 0x040fe20000400000 */
[----:B------:R-:W-:Y:S01]  /*7f70*/  FMUL R28, R70, R35 ;  /* 0x00000023461c7220 */ /* 0x000fe20000400000 */
[----:B------:R-:W-:Y:S01]  /*7f80*/  F2FP.F16.E4M3.UNPACK_B R153, R153.H1 ;  /* 0x00000099ff99723e */ /* 0x000fe200030006ff */
[--C-:B------:R-:W-:Y:S01]  /*7f90*/  HADD2.F32 R104, -RZ, R148.reuse.H0_H0 ;  /* 0x20000094ff687230 */ /* 0x100fe20000004100 */
[----:B------:R-:W-:Y:S01]  /*7fa0*/  F2FP.SATFINITE.E4M3.F32.PACK_AB_MERGE_C R6, R22, R21, R6 ;  /* 0x000000151606723e */ /* 0x000fe20004807006 */
[C---:B------:R-:W-:Y:S01]  /*7fb0*/  FFMA R28, R73.reuse, R101, R28 ;  /* 0x00000065491c7223 */ /* 0x040fe2000000001c */
[C---:B------:R-:W-:Y:S01]  /*7fc0*/  FFMA R29, R73.reuse, R102, R29 ;  /* 0x00000066491d7223 */ /* 0x040fe2000000001d */
[C---:B------:R-:W-:Y:S01]  /*7fd0*/  FFMA R30, R73.reuse, R103, R30 ;  /* 0x00000067491e7223 */ /* 0x040fe2000000001e */
[----:B------:R-:W-:Y:S02]  /*7fe0*/  HADD2.F32 R105, -RZ, R148.H1_H1 ;  /* 0x30000094ff697230 */ /* 0x000fe40000004100 */
[C---:B------:R-:W-:Y:S01]  /*7ff0*/  FMUL R31, R70.reuse, R38 ;  /* 0x00000026461f7220 */ /* 0x040fe20000400000 */
[----:B------:R-:W-:Y:S01]  /*8000*/  F2FP.F16.E4M3.UNPACK_B R154, R154.H1 ;  /* 0x0000009aff9a723e */ /* 0x000fe200030006ff */
[C---:B------:R-:W-:Y:S01]  /*8010*/  FMUL R38, R70.reuse, R45 ;  /* 0x0000002d46267220 */ /* 0x040fe20000400000 */
[C---:B------:R-:W-:Y:S01]  /*8020*/  FMUL R45, R70.reuse, R52 ;  /* 0x00000034462d7220 */ /* 0x040fe20000400000 */
[----:B------:R-:W-:Y:S01]  /*8030*/  F2FP.F16.E4M3.UNPACK_B R155, R155.H1 ;  /* 0x0000009bff9b723e */ /* 0x000fe200030006ff */
[----:B------:R-:W-:Y:S01]  /*8040*/  FFMA R31, R73, R104, R31 ;  /* 0x00000068491f7223 */ /* 0x000fe2000000001f */
[----:B------:R-:W-:Y:S01]  /*8050*/  FMUL R52, R70, R59 ;  /* 0x0000003b46347220 */ /* 0x000fe20000400000 */
[----:B------:R-:W-:Y:S01]  /*8060*/  IADD3 R68, PT, PT, R68, 0x1, RZ ;  /* 0x0000000144447810 */ /* 0x000fe20007ffe0ff */
[C---:B------:R-:W-:Y:S01]  /*8070*/  FMUL R59, R70.reuse, R66 ;  /* 0x00000042463b7220 */ /* 0x040fe20000400000 */
[----:B------:R-:W-:Y:S01]  /*8080*/  F2FP.SATFINITE.E4M3.F32.PACK_AB_MERGE_C R66, R13, R12, R14 ;  /* 0x0000000c0d42723e */ /* 0x000fe2000480700e */
[C---:B------:R-:W-:Y:S01]  /*8090*/  FMUL R32, R70.reuse, R39 ;  /* 0x0000002746207220 */ /* 0x040fe20000400000 */
[--C-:B------:R-:W-:Y:S02]  /*80a0*/  HADD2.F32 R108, -RZ, R149.reuse.H0_H0 ;  /* 0x20000095ff6c7230 */ /* 0x100fe40000004100 */
[C---:B------:R-:W-:Y:S01]  /*80b0*/  FMUL R35, R70.reuse, R42 ;  /* 0x0000002a46237220 */ /* 0x040fe20000400000 */
[----:B------:R-:W-:Y:S02]  /*80c0*/  HADD2.F32 R109, -RZ, R149.H1_H1 ;  /* 0x30000095ff6d7230 */ /* 0x000fe40000004100 */
[C---:B------:R-:W-:Y:S01]  /*80d0*/  FFMA R32, R73.reuse, R105, R32 ;  /* 0x0000006949207223 */ /* 0x040fe20000000020 */
[----:B------:R-:W-:Y:S01]  /*80e0*/  FMUL R36, R70, R43 ;  /* 0x0000002b46247220 */ /* 0x000fe20000400000 */
[C---:B------:R-:W-:Y:S01]  /*80f0*/  FFMA R33, R73.reuse, R106, R33 ;  /* 0x0000006a49217223 */ /* 0x040fe20000000021 */
[C---:B------:R-:W-:Y:S01]  /*8100*/  FFMA R34, R73.reuse, R107, R34 ;  /* 0x0000006b49227223 */ /* 0x040fe20000000022 */
[--C-:B------:R-:W-:Y:S01]  /*8110*/  HADD2.F32 R112, -RZ, R150.reuse.H0_H0 ;  /* 0x20000096ff707230 */ /* 0x100fe20000004100 */
[----:B------:R-:W-:Y:S01]  /*8120*/  F2FP.SATFINITE.E4M3.F32.PACK_AB_MERGE_C R32, R32, R31, RZ ;  /* 0x0000001f2020723e */ /* 0x000fe200048070ff */
[C---:B------:R-:W-:Y:S01]  /*8130*/  FFMA R35, R73.reuse, R108, R35 ;  /* 0x0000006c49237223 */ /* 0x040fe20000000023 */
[----:B------:R-:W-:Y:S02]  /*8140*/  HADD2.F32 R113, -RZ, R150.H1_H1 ;  /* 0x30000096ff717230 */ /* 0x000fe40000004100 */
[----:B------:R-:W-:Y:S01]  /*8150*/  FMUL R39, R70, R46 ;  /* 0x0000002e46277220 */ /* 0x000fe20000400000 */
[----:B------:R-:W-:Y:S01]  /*8160*/  F2FP.SATFINITE.E4M3.F32.PACK_AB_MERGE_C R32, R30, R29, R32 ;  /* 0x0000001d1e20723e */ /* 0x000fe20004807020 */
[C---:B------:R-:W-:Y:S01]  /*8170*/  FFMA R36, R73.reuse, R109, R36 ;  /* 0x0000006d49247223 */ /* 0x040fe20000000024 */
[C---:B------:R-:W-:Y:S01]  /*8180*/  FMUL R40, R70.reuse, R47 ;  /* 0x0000002f46287220 */ /* 0x040fe20000400000 */
        /* <DEDUP_REMOVED lines=10> */
[C---:B------:R-:W-:Y:S01]  /*8230*/  FMUL R50, R70.reuse, R57 ;  /* 0x0000003946327220 */ /* 0x040fe20000400000 */
[C---:B------:R-:W-:Y:S01]  /*8240*/  FMUL R57, R70.reuse, R64 ;  /* 0x0000004046397220 */ /* 0x040fe20000400000 */
[----:B------:R-:W-:Y:S01]  /*8250*/  FFMA R42, R73, R115, R42 ;  /* 0x00000073492a7223 */ /* 0x000fe2000000002a */
[C---:B------:R-:W-:Y:S01]  /*8260*/  FMUL R46, R70.reuse, R53 ;  /* 0x00000035462e7220 */ /* 0x040fe20000400000 */
[--C-:B------:R-:W-:Y:S01]  /*8270*/  HADD2.F32 R120, -RZ, R152.reuse.H0_H0 ;  /* 0x20000098ff787230 */ /* 0x100fe20000004100 */
[----:B------:R-:W-:Y:S01]  /*8280*/  F2FP.SATFINITE.E4M3.F32.PACK_AB_MERGE_C R64, R5, R4, R76 ;  /* 0x000000040540723e */ /* 0x000fe2000480704c */
[C---:B------:R-:W-:Y:S01]  /*8290*/  FMUL R51, R70.reuse, R58 ;  /* 0x0000003a46337220 */ /* 0x040fe20000400000 */
[C---:B------:R-:W-:Y:S01]  /*82a0*/  FMUL R53, R70.reuse, R60 ;  /* 0x0000003c46357220 */ /* 0x040fe20000400000 */
[C---:B------:R-:W-:Y:S01]  /*82b0*/  FFMA R43, R73.reuse, R116, R43 ;  /* 0x00000074492b7223 */ /* 0x040fe2000000002b */
[----:B------:R-:W-:Y:S02]  /*82c0*/  HADD2.F32 R121, -RZ, R152.H1_H1 ;  /* 0x30000098ff797230 */ /* 0x000fe40000004100 */
[C---:B------:R-:W-:Y:S01]  /*82d0*/  FMUL R47, R70.reuse, R54 ;  /* 0x00000036462f7220 */ /* 0x040fe20000400000 */
[C---:B------:R-:W-:Y:S01]  /*82e0*/  FMUL R58, R70.reuse, R65 ;  /* 0x00000041463a7220 */ /* 0x040fe20000400000 */
[----:B------:R-:W-:Y:S01]  /*82f0*/  FMUL R60, R70, R67 ;  /* 0x00000043463c7220 */ /* 0x000fe20000400000 */
[----:B------:R-:W-:Y:S01]  /*8300*/  F2FP.SATFINITE.E4M3.F32.PACK_AB_MERGE_C R5, R20, R11, RZ ;  /* 0x0000000b1405723e */ /* 0x000fe200048070ff */
[----:B------:R-:W-:Y:S01]  /*8310*/  FFMA R44, R73, R117, R44 ;  /* 0x00000075492c7223 */ /* 0x000fe2000000002c */
[C---:B------:R-:W-:Y:S01]  /*8320*/  FMUL R48, R70.reuse, R55 ;  /* 0x0000003746307220 */ /* 0x040fe20000400000 */
[----:B------:R-:W-:Y:S01]  /*8330*/  F2FP.SATFINITE.E4M3.F32.PACK_AB_MERGE_C R65, R9, R8, R78 ;  /* 0x000000080941723e */ /* 0x000fe2000480704e */
[----:B------:R-:W-:Y:S01]  /*8340*/  FFMA R45, R73, R118, R45 ;  /* 0x00000076492d7223 */ /* 0x000fe2000000002d */
[----:B------:R-:W-:Y:S01]  /*8350*/  F2FP.SATFINITE.E4M3.F32.PACK_AB_MERGE_C R67, R17, R16, R18 ;  /* 0x000000101143723e */ /* 0x000fe20004807012 */
[----:B------:R-:W-:Y:S01]  /*8360*/  FMUL R49, R70, R56 ;  /* 0x0000003846317220 */ /* 0x000fe20000400000 */
[C---:B------:R-:W-:Y:S01]  /*8370*/  FFMA R46, R73.reuse, R119, R46 ;  /* 0x00000077492e7223 */ /* 0x040fe2000000002e */
[--C-:B------:R-:W-:Y:S02]  /*8380*/  HADD2.F32 R124, -RZ, R153.reuse.H0_H0 ;  /* 0x20000099ff7c7230 */ /* 0x100fe40000004100 */
[C---:B------:R-:W-:Y:S01]  /*8390*/  FFMA R47, R73.reuse, R120, R47 ;  /* 0x00000078492f7223 */ /* 0x040fe2000000002f */
[----:B------:R1:W-:Y:S01]  /*83a0*/  STS.128 [R137+UR44+0x6200], R64 ;  /* 0x0062004089007988 */ /* 0x0003e20008000c2c */
[----:B------:R-:W-:Y:S01]  /*83b0*/  HADD2.F32 R125, -RZ, R153.H1_H1 ;  /* 0x30000099ff7d7230 */ /* 0x000fe20000004100 */
[----:B------:R-:W-:Y:S01]  /*83c0*/  F2FP.SATFINITE.E4M3.F32.PACK_AB_MERGE_C R5, R10, R7, R5 ;  /* 0x000000070a05723e */ /* 0x000fe20004807005 */
[C---:B------:R-:W-:Y:S01]  /*83d0*/  FFMA R48, R73.reuse, R121, R48 ;  /* 0x0000007949307223 */ /* 0x040fe20000000030 */
[----:B------:R-:W-:Y:S01]  /*83e0*/  F2FP.SATFINITE.E4M3.F32.PACK_AB_MERGE_C R7, R28, R27, RZ ;  /* 0x0000001b1c07723e */ /* 0x000fe200048070ff */
        /* <DEDUP_REMOVED lines=8> */
[----:B------:R-:W-:Y:S01]  /*8470*/  FMUL R56, R70, R63 ;  /* 0x0000003f46387220 */ /* 0x000fe20000400000 */
[----:B------:R-:W-:Y:S01]  /*8480*/  F2FP.SATFINITE.E4M3.F32.PACK_AB_MERGE_C R4, R2, R0, R3 ;  /* 0x000000000204723e */ /* 0x000fe20004807003 */
[C---:B------:R-:W-:Y:S01]  /*8490*/  FFMA R53, R73.reuse, R126, R53 ;  /* 0x0000007e49357223 */ /* 0x040fe20000000035 */
[----:B------:R-:W-:Y:S01]  /*84a0*/  F2FP.SATFINITE.E4M3.F32.PACK_AB_MERGE_C R7, R26, R25, R7 ;  /* 0x000000191a07723e */ /* 0x000fe20004807007 */
[C---:B------:R-:W-:Y:S01]  /*84b0*/  FFMA R54, R73.reuse, R127, R54 ;  /* 0x0000007f49367223 */ /* 0x040fe20000000036 */
[--C-:B------:R-:W-:Y:S02]  /*84c0*/  HADD2.F32 R74, -RZ, R155.reuse.H0_H0 ;  /* 0x2000009bff4a7230 */ /* 0x100fe40000004100 */
[C---:B------:R-:W-:Y:S01]  /*84d0*/  FFMA R55, R73.reuse, R128, R55 ;  /* 0x0000008049377223 */ /* 0x040fe20000000037 */
[----:B------:R-:W-:Y:S01]  /*84e0*/  HADD2.F32 R131, -RZ, R155.H1_H1 ;  /* 0x3000009bff837230 */ /* 0x000fe20000004100 */
[----:B------:R1:W-:Y:S01]  /*84f0*/  STS.128 [R179+0x6010], R4 ;  /* 0x00601004b3007388 */ /* 0x0003e20000000c00 */
[----:B------:R-:W-:Y:S01]  /*8500*/  F2FP.SATFINITE.E4M3.F32.PACK_AB_MERGE_C R35, R36, R35, RZ ;  /* 0x000000232423723e */ /* 0x000fe200048070ff */
[C---:B------:R-:W-:Y:S01]  /*8510*/  FFMA R56, R73.reuse, R129, R56 ;  /* 0x0000008149387223 */ /* 0x040fe20000000038 */
[----:B------:R-:W-:Y:S01]  /*8520*/  F2FP.SATFINITE.E4M3.F32.PACK_AB_MERGE_C R39, R40, R39, RZ ;  /* 0x000000272827723e */ /* 0x000fe200048070ff */
[C---:B------:R-:W-:Y:S01]  /*8530*/  FFMA R57, R73.reuse, R72, R57 ;  /* 0x0000004849397223 */ /* 0x040fe20000000039 */
[----:B------:R-:W-:Y:S01]  /*8540*/  F2FP.SATFINITE.E4M3.F32.PACK_AB_MERGE_C R43, R44, R43, RZ ;  /* 0x0000002b2c2b723e */ /* 0x000fe200048070ff */
[C---:B------:R-:W-:Y:S01]  /*8550*/  FFMA R58, R73.reuse, R75, R58 ;  /* 0x0000004b493a7223 */ /* 0x040fe2000000003a */
[C---:B------:R-:W-:Y:S01]  /*8560*/  FFMA R59, R73.reuse, R74, R59 ;  /* 0x0000004a493b7223 */ /* 0x040fe2000000003b */
[----:B------:R-:W-:Y:S01]  /*8570*/  F2FP.SATFINITE.E4M3.F32.PACK_AB_MERGE_C R33, R34, R33, R35 ;  /* 0x000000212221723e */ /* 0x000fe20004807023 */
        /* <DEDUP_REMOVED lines=11> */
[----:B------:R-:W-:Y:S05]  /*8630*/  F2FP.SATFINITE.E4M3.F32.PACK_AB_MERGE_C R51, R58, R57, R59 ;  /* 0x000000393a33723e */ /* 0x000fea000480703b */
        /* <DEDUP_REMOVED lines=10> */
[----:B------:R-:W-:Y:S02]  /*86e0*/  UIADD3 UR9, UPT, UPT, UR49, 0x40, URZ ;  /* 0x0000004031097890 */ /* 0x000fe4000fffe0ff */
[----:B------:R-:W-:Y:S01]  /*86f0*/  UIADD3 UR8, UPT, UPT, UR44, 0x6200, URZ ;  /* 0x000062002c087890 */ /* 0x000fe2000fffe0ff */
[----:B------:R-:W-:Y:S01]  /*8700*/  UMOV UR10, UR50 ;  /* 0x00000032000a7c82 */ /* 0x000fe20008000000 */
[----:B------:R-:W-:Y:S01]  /*8710*/  UMOV UR11, UR36 ;  /* 0x00000024000b7c82 */ /* 0x000fe20008000000 */
[----:B--2---:R-:W-:Y:S04]  /*8720*/  UIADD3 UR4, UP0, UPT, UR6, 0x680, URZ ;  /* 0x0000068006047890 */ /* 0x004fe8000ff1e0ff */
[----:B------:R-:W-:Y:S09]  /*8730*/  UIADD3.X UR5, UPT, UPT, URZ, UR7, URZ, UP0, !UPT ;  /* 0x00000007ff057290 */ /* 0x000ff200087fe4ff */
[----:B------:R2:W-:Y:S01]  /*8740*/  UTMASTG.3D [UR8], [UR4] ;  /* 0x00000008040073b5 */ /* 0x0005e20008010000 */
[----:B------:R0:W-:Y:S01]  /*8750*/  UTMACMDFLUSH ;  /* 0x00000000000079b7 */ /* 0x0001e20000000000 */
[----:B--2---:R-:W-:Y:S04]  /*8760*/  DEPBAR.LE SB0, 0x1 ;  /* 0x000080400000791a */ /* 0x004fe80000000000 */
.L_x_112:
[----:B------:R-:W-:Y:S05]  /*8770*/  BSYNC.RECONVERGENT B0 ;  /* 0x0000000000007941 */ /* 0x000fea0003800200 */
.L_x_111:
[----:B------:R-:W-:Y:S01]  /*8780*/  R2UR UR4, R160 ;  /* 0x00000000a00472ca */ /* 0x000fe200000e0000 */
[----:B------:R-:W-:Y:S01]  /*8790*/  BAR.SYNC.DEFER_BLOCKING 0x1, 0x80 ;  /* 0x0042000000007b1d */ /* 0x000fe20000010000 */
[----:B------:R-:W-:Y:S01]  /*87a0*/  ISETP.NE.AND P0, PT, R162, 0x2, PT ;  /* 0x00000002a200780c */ /* 0x000fe20003f05270 */
[----:B------:R-:W-:Y:S01]  /*87b0*/  UISETP.NE.AND UP0, UPT, UR46, URZ, UPT ;  /* 0x000000ff2e00728c */ /* 0x000fe2000bf05270 */
[----:B------:R-:W-:Y:S01]  /*87c0*/  ISETP.NE.AND P1, PT, R68, 0x4, PT ;  /* 0x000000044400780c */ /* 0x000fe20003f25270 */
[----:B------:R-:W-:Y:S01]  /*87d0*/  UIADD3 UR20, UPT, UPT, UR37, UR63, URZ ;  /* 0x0000003f25147290 */ /* 0x000fe2000fffe0ff */
[----:B------:R-:W-:Y:S02]  /*87e0*/  SEL R0, RZ, 0x1, P0 ;  /* 0x00000001ff007807 */ /* 0x000fe40000000000 */
[----:B------:R-:W-:Y:S02]  /*87f0*/  SEL R3, RZ, 0x1, P1 ;  /* 0x00000001ff037807 */ /* 0x000fe40000800000 */
[----:B------:R-:W-:Y:S02]  /*8800*/  LOP3.LUT R167, R167, R0, RZ, 0x3c, !PT ;  /* 0x00000000a7a77212 */ /* 0x000fe400078e3cff */
[----:B------:R-:W-:Y:S01]  /*8810*/  LOP3.LUT R168, R168, R3, RZ, 0x3c, !PT ;  /* 0x00000003a8a87212 */ /* 0x000fe200078e3cff */
[----:B------:R-:W-:Y:S01]  /*8820*/  UIADD3 UR16, UPT, UPT, UR38, UR4, URZ ;  /* 0x0000000426107290 */ /* 0x000fe2000fffe0ff */
[----:B------:R-:W-:Y:S02]  /*8830*/  SEL R162, R162, RZ, P0 ;  /* 0x000000ffa2a27207 */ /* 0x000fe40000000000 */
[----:B------:R-:W-:Y:S01]  /*8840*/  SEL R68, R68, RZ, P1 ;  /* 0x000000ff44447207 */ /* 0x000fe20000800000 */
[----:B------:R-:W-:Y:S01]  /*8850*/  UMOV UR36, UR59 ;  /* 0x0000003b00247c82 */ /* 0x000fe20008000000 */
[----:B------:R-:W-:Y:S07]  /*8860*/  BRA.U UP0, `(.L_x_113) ;  /* 0xffffffc5005c7547 */ /* 0x000fee000b83ffff */
[----:B------:R-:W-:Y:S05]  /*8870*/  EXIT ;  /* 0x000000000000794d */ /* 0x000fea0003800000 */
.L_x_24:
[----:B--2---:R2:W3:Y:S02]  /*8880*/  SYNCS.PHASECHK.TRANS64.TRYWAIT P0, [R3+URZ+0xf0], R2 ;  /* 0x0000f002030075a7 */ /* 0x0044e400080011ff */
[----:B---3--:R-:W-:Y:S05]  /*8890*/  @!P0 NANOSLEEP.SYNCS 0x989680 ;  /* 0x009896800000895d */ /* 0x008fea0003900000 */
[----:B------:R-:W3:Y:S02]  /*88a0*/  @!P0 SYNCS.PHASECHK.TRANS64 P0, [R3+URZ+0xf0], R2 ;  /* 0x0000f002030085a7 */ /* 0x000ee400080010ff */
[----:B---3--:R-:W-:Y:S05]  /*88b0*/  @!P0 BRA `(.L_x_24) ;  /* 0xfffffffc00f08947 */ /* 0x008fea000383ffff */
[----:B------:R-:W-:Y:S05]  /*88c0*/  BRA `(.L_x_114) ;  /* 0xffffff8c00f07947 */ /* 0x000fea000383ffff */
.L_x_27:
[----:B-1----:R-:W-:-:S07]  /*88d0*/  MOV R0, UR33 ;  /* 0x0000002100007c02 */ /* 0x002fce0008000f00 */
.L_x_115:
[----:B-1----:R1:W2:Y:S02]  /*88e0*/  SYNCS.PHASECHK.TRANS64.TRYWAIT P0, [R0+URZ+0x28], R3 ;  /* 0x00002803000075a7 */ /* 0x0022a400080011ff */
[----:B--2---:R-:W-:Y:S05]  /*88f0*/  @!P0 NANOSLEEP.SYNCS 0x989680 ;  /* 0x009896800000895d */ /* 0x004fea0003900000 */
[----:B------:R-:W2:Y:S02]  /*8900*/  @!P0 SYNCS.PHASECHK.TRANS64 P0, [R0+URZ+0x28], R3 ;  /* 0x00002803000085a7 */ /* 0x000ea400080010ff */
[----:B--2---:R-:W-:Y:S05]  /*8910*/  @!P0 BRA `(.L_x_115) ;  /* 0xfffffffc00f08947 */ /* 0x004fea000383ffff */
[----:B------:R-:W-:Y:S05]  /*8920*/  BRA `(.L_x_26) ;  /* 0xffffff9000387947 */ /* 0x000fea000383ffff */
.L_x_34:
[----:B-1----:R-:W-:-:S07]  /*8930*/  MOV R0, UR17 ;  /* 0x0000001100007c02 */ /* 0x002fce0008000f00 */
.L_x_116:
[----:B-1----:R1:W2:Y:S02]  /*8940*/  SYNCS.PHASECHK.TRANS64.TRYWAIT P0, [R0+URZ+0x28], R3 ;  /* 0x00002803000075a7 */ /* 0x0022a400080011ff */
[----:B--2---:R-:W-:Y:S05]  /*8950*/  @!P0 NANOSLEEP.SYNCS 0x989680 ;  /* 0x009896800000895d */ /* 0x004fea0003900000 */
[----:B------:R-:W2:Y:S02]  /*8960*/  @!P0 SYNCS.PHASECHK.TRANS64 P0, [R0+URZ+0x28], R3 ;  /* 0x00002803000085a7 */ /* 0x000ea400080010ff */
[----:B--2---:R-:W-:Y:S05]  /*8970*/  @!P0 BRA `(.L_x_116) ;  /* 0xfffffffc00f08947 */ /* 0x004fea000383ffff */
[----:B------:R-:W-:Y:S05]  /*8980*/  BRA `(.L_x_33) ;  /* 0xffffff9000f47947 */ /* 0x000fea000383ffff */
.L_x_39:
[----:B-1----:R1:W2:Y:S02]  /*8990*/  SYNCS.PHASECHK.TRANS64.TRYWAIT P0, [R3+URZ+0x80], R0 ;  /* 0x00008000030075a7 */ /* 0x0022a400080011ff */
[----:B--2---:R-:W-:Y:S05]  /*89a0*/  @!P0 NANOSLEEP.SYNCS 0x989680 ;  /* 0x009896800000895d */ /* 0x004fea0003900000 */
[----:B------:R-:W2:Y:S02]  /*89b0*/  @!P0 SYNCS.PHASECHK.TRANS64 P0, [R3+URZ+0x80], R0 ;  /* 0x00008000030085a7 */ /* 0x000ea400080010ff */
[----:B--2---:R-:W-:Y:S05]  /*89c0*/  @!P0 BRA `(.L_x_39) ;  /* 0xfffffffc00f08947 */ /* 0x004fea000383ffff */
[----:B------:R-:W-:Y:S05]  /*89d0*/  BRA `(.L_x_117) ;  /* 0xffffff9400987947 */ /* 0x000fea000383ffff */
.L_x_43:
[----:B-1----:R-:W-:-:S07]  /*89e0*/  MOV R0, UR4 ;  /* 0x0000000400007c02 */ /* 0x002fce0008000f00 */
.L_x_118:
[----:B-1----:R1:W2:Y:S02]  /*89f0*/  SYNCS.PHASECHK.TRANS64.TRYWAIT P0, [R0+URZ], R3 ;  /* 0x00000003000075a7 */ /* 0x0022a400080011ff */
[----:B--2---:R-:W-:Y:S05]  /*8a00*/  @!P0 NANOSLEEP.SYNCS 0x989680 ;  /* 0x009896800000895d */ /* 0x004fea0003900000 */
[----:B------:R-:W2:Y:S02]  /*8a10*/  @!P0 SYNCS.PHASECHK.TRANS64 P0, [R0+URZ], R3 ;  /* 0x00000003000085a7 */ /* 0x000ea400080010ff */
[----:B--2---:R-:W-:Y:S05]  /*8a20*/  @!P0 BRA `(.L_x_118) ;  /* 0xfffffffc00f08947 */ /* 0x004fea000383ffff */
[----:B------:R-:W-:Y:S05]  /*8a30*/  BRA `(.L_x_119) ;  /* 0xffffff9c00407947 */ /* 0x000fea000383ffff */
.L_x_44:
[----:B------:R-:W-:-:S07]  /*8a40*/  MOV R0, UR5 ;  /* 0x0000000500007c02 */ /* 0x000fce0008000f00 */
.L_x_120:
[----:B-1----:R1:W2:Y:S02]  /*8a50*/  SYNCS.PHASECHK.TRANS64.TRYWAIT P0, [R0+URZ], R3 ;  /* 0x00000003000075a7 */ /* 0x0022a400080011ff */
[----:B--2---:R-:W-:Y:S05]  /*8a60*/  @!P0 NANOSLEEP.SYNCS 0x989680 ;  /* 0x009896800000895d */ /* 0x004fea0003900000 */
[----:B------:R-:W2:Y:S02]  /*8a70*/  @!P0 SYNCS.PHASECHK.TRANS64 P0, [R0+URZ], R3 ;  /* 0x00000003000085a7 */ /* 0x000ea400080010ff */
[----:B--2---:R-:W-:Y:S05]  /*8a80*/  @!P0 BRA `(.L_x_120) ;  /* 0xfffffffc00f08947 */ /* 0x004fea000383ffff */
[----:B------:R-:W-:Y:S05]  /*8a90*/  BRA `(.L_x_121) ;  /* 0xffffff9c004c7947 */ /* 0x000fea000383ffff */
.L_x_45:
[----:B------:R-:W-:-:S07]  /*8aa0*/  MOV R0, UR5 ;  /* 0x0000000500007c02 */ /* 0x000fce0008000f00 */
.L_x_122:
[----:B-1----:R1:W2:Y:S02]  /*8ab0*/  SYNCS.PHASECHK.TRANS64.TRYWAIT P0, [R0+URZ], R3 ;  /* 0x00000003000075a7 */ /* 0x0022a400080011ff */
[----:B--2---:R-:W-:Y:S05]  /*8ac0*/  @!P0 NANOSLEEP.SYNCS 0x989680 ;  /* 0x009896800000895d */ /* 0x004fea0003900000 */
[----:B------:R-:W2:Y:S02]  /*8ad0*/  @!P0 SYNCS.PHASECHK.TRANS64 P0, [R0+URZ], R3 ;  /* 0x00000003000085a7 */ /* 0x000ea400080010ff */
[----:B--2---:R-:W-:Y:S05]  /*8ae0*/  @!P0 BRA `(.L_x_122) ;  /* 0xfffffffc00f08947 */ /* 0x004fea000383ffff */
[----:B------:R-:W-:Y:S05]  /*8af0*/  BRA `(.L_x_123) ;  /* 0xffffff9c00587947 */ /* 0x000fea000383ffff */
.L_x_46:
[----:B------:R-:W-:-:S07]  /*8b00*/  MOV R0, UR5 ;  /* 0x0000000500007c02 */ /* 0x000fce0008000f00 */
.L_x_124:
[----:B-1----:R1:W2:Y:S02]  /*8b10*/  SYNCS.PHASECHK.TRANS64.TRYWAIT P0, [R0+URZ], R3 ;  /* 0x00000003000075a7 */ /* 0x0022a400080011ff */
[----:B--2---:R-:W-:Y:S05]  /*8b20*/  @!P0 NANOSLEEP.SYNCS 0x989680 ;  /* 0x009896800000895d */ /* 0x004fea0003900000 */
[----:B------:R-:W2:Y:S02]  /*8b30*/  @!P0 SYNCS.PHASECHK.TRANS64 P0, [R0+URZ], R3 ;  /* 0x00000003000085a7 */ /* 0x000ea400080010ff */
[----:B--2---:R-:W-:Y:S05]  /*8b40*/  @!P0 BRA `(.L_x_124) ;  /* 0xfffffffc00f08947 */ /* 0x004fea000383ffff */
[----:B------:R-:W-:Y:S05]  /*8b50*/  BRA `(.L_x_125) ;  /* 0xffffff9c00647947 */ /* 0x000fea000383ffff */
.L_x_49:
[----:B-1----:R1:W2:Y:S02]  /*8b60*/  SYNCS.PHASECHK.TRANS64.TRYWAIT P0, [R2+URZ+0xe0], R5 ;  /* 0x0000e005020075a7 */ /* 0x0022a400080011ff */
[----:B--2---:R-:W-:Y:S05]  /*8b70*/  @!P0 NANOSLEEP.SYNCS 0x989680 ;  /* 0x009896800000895d */ /* 0x004fea0003900000 */
[----:B------:R-:W2:Y:S02]  /*8b80*/  @!P0 SYNCS.PHASECHK.TRANS64 P0, [R2+URZ+0xe0], R5 ;  /* 0x0000e005020085a7 */ /* 0x000ea400080010ff */
[----:B--2---:R-:W-:Y:S05]  /*8b90*/  @!P0 BRA `(.L_x_49) ;  /* 0xfffffffc00f08947 */ /* 0x004fea000383ffff */
[----:B------:R-:W-:Y:S05]  /*8ba0*/  BRA `(.L_x_126) ;  /* 0xffffff9c00c07947 */ /* 0x000fea000383ffff */
.L_x_50:
[----:B------:R-:W-:-:S07]  /*8bb0*/  MOV R2, UR4 ;  /* 0x0000000400027c02 */ /* 0x000fce0008000f00 */
.L_x_127:
[----:B-1----:R1:W2:Y:S02]  /*8bc0*/  SYNCS.PHASECHK.TRANS64.TRYWAIT P0, [R2+URZ+0x90], R5 ;  /* 0x00009005020075a7 */ /* 0x0022a400080011ff */
[----:B--2---:R-:W-:Y:S05]  /*8bd0*/  @!P0 NANOSLEEP.SYNCS 0x989680 ;  /* 0x009896800000895d */ /* 0x004fea0003900000 */
[----:B------:R-:W2:Y:S02]  /*8be0*/  @!P0 SYNCS.PHASECHK.TRANS64 P0, [R2+URZ+0x90], R5 ;  /* 0x00009005020085a7 */ /* 0x000ea400080010ff */
[----:B--2---:R-:W-:Y:S05]  /*8bf0*/  @!P0 BRA `(.L_x_127) ;  /* 0xfffffffc00f08947 */ /* 0x004fea000383ffff */
[----:B------:R-:W-:Y:S05]  /*8c00*/  BRA `(.L_x_128) ;  /* 0xffffff9c00d07947 */ /* 0x000fea000383ffff */
.L_x_51:
[----:B-1----:R1:W2:Y:S02]  /*8c10*/  SYNCS.PHASECHK.TRANS64.TRYWAIT P1, [R2+URZ+0x80], R5 ;  /* 0x00008005020075a7 */ /* 0x0022a400080211ff */
[----:B--2---:R-:W-:Y:S05]  /*8c20*/  @!P1 NANOSLEEP.SYNCS 0x989680 ;  /* 0x009896800000995d */ /* 0x004fea0003900000 */
[----:B------:R-:W2:Y:S02]  /*8c30*/  @!P1 SYNCS.PHASECHK.TRANS64 P1, [R2+URZ+0x80], R5 ;  /* 0x00008005020095a7 */ /* 0x000ea400080210ff */
[----:B--2---:R-:W-:Y:S05]  /*8c40*/  @!P1 BRA `(.L_x_51) ;  /* 0xfffffffc00f09947 */ /* 0x004fea000383ffff */
[----:B------:R-:W-:Y:S05]  /*8c50*/  BRA `(.L_x_129) ;  /* 0xffffffa000007947 */ /* 0x000fea000383ffff */
.L_x_54:
[----:B------:R-:W-:-:S07]  /*8c60*/  MOV R0, UR4 ;  /* 0x0000000400007c02 */ /* 0x000fce0008000f00 */
.L_x_130:
[----:B-1----:R1:W2:Y:S02]  /*8c70*/  SYNCS.PHASECHK.TRANS64.TRYWAIT P0, [R0+URZ+0x90], R3 ;  /* 0x00009003000075a7 */ /* 0x0022a400080011ff */
[----:B--2---:R-:W-:Y:S05]  /*8c80*/  @!P0 NANOSLEEP.SYNCS 0x989680 ;  /* 0x009896800000895d */ /* 0x004fea0003900000 */
[----:B------:R-:W2:Y:S02]  /*8c90*/  @!P0 SYNCS.PHASECHK.TRANS64 P0, [R0+URZ+0x90], R3 ;  /* 0x00009003000085a7 */ /* 0x000ea400080010ff */
[----:B--2---:R-:W-:Y:S05]  /*8ca0*/  @!P0 BRA `(.L_x_130) ;  /* 0xfffffffc00f08947 */ /* 0x004fea000383ffff */
[----:B------:R-:W-:Y:S05]  /*8cb0*/  BRA `(.L_x_53) ;  /* 0xffffffa000547947 */ /* 0x000fea000383ffff */
.L_x_61:
[----:B-1----:R1:W2:Y:S02]  /*8cc0*/  SYNCS.PHASECHK.TRANS64.TRYWAIT P1, [R0+URZ+0x80], R5 ;  /* 0x00008005000075a7 */ /* 0x0022a400080211ff */
[----:B--2---:R-:W-:Y:S05]  /*8cd0*/  @!P1 NANOSLEEP.SYNCS 0x989680 ;  /* 0x009896800000995d */ /* 0x004fea0003900000 */
[----:B------:R-:W2:Y:S02]  /*8ce0*/  @!P1 SYNCS.PHASECHK.TRANS64 P1, [R0+URZ+0x80], R5 ;  /* 0x00008005000095a7 */ /* 0x000ea400080210ff */
[----:B--2---:R-:W-:Y:S05]  /*8cf0*/  @!P1 BRA `(.L_x_61) ;  /* 0xfffffffc00f09947 */ /* 0x004fea000383ffff */
[----:B------:R-:W-:Y:S05]  /*8d00*/  BRA `(.L_x_131) ;  /* 0xffffffa400b87947 */ /* 0x000fea000383ffff */
.L_x_62:
[----:B------:R-:W-:-:S07]  /*8d10*/  MOV R3, UR22 ;  /* 0x0000001600037c02 */ /* 0x000fce0008000f00 */
.L_x_132:
[----:B-1----:R1:W2:Y:S02]  /*8d20*/  SYNCS.PHASECHK.TRANS64.TRYWAIT P0, [R3+URZ+0xc0], R0 ;  /* 0x0000c000030075a7 */ /* 0x0022a400080011ff */
[----:B--2---:R-:W-:Y:S05]  /*8d30*/  @!P0 NANOSLEEP.SYNCS 0x989680 ;  /* 0x009896800000895d */ /* 0x004fea0003900000 */
[----:B------:R-:W2:Y:S02]  /*8d40*/  @!P0 SYNCS.PHASECHK.TRANS64 P0, [R3+URZ+0xc0], R0 ;  /* 0x0000c000030085a7 */ /* 0x000ea400080010ff */
[----:B--2---:R-:W-:Y:S05]  /*8d50*/  @!P0 BRA `(.L_x_132) ;  /* 0xfffffffc00f08947 */ /* 0x004fea000383ffff */
[----:B------:R-:W-:Y:S05]  /*8d60*/  BRA `(.L_x_133) ;  /* 0xffffffa400f07947 */ /* 0x000fea000383ffff */
.L_x_65:
[----:B------:R-:W-:Y:S07]  /*8d70*/  MOV R0, UR5 ;  /* 0x0000000500007c02 */ /* 0x000fee0008000f00 */
.L_x_134:
[----:B-1----:R1:W2:Y:S02]  /*8d80*/  SYNCS.PHASECHK.TRANS64.TRYWAIT P0, [R0+URZ], R3 ;  /* 0x00000003000075a7 */ /* 0x0022a400080011ff */
[----:B--2---:R-:W-:Y:S05]  /*8d90*/  @!P0 NANOSLEEP.SYNCS 0x989680 ;  /* 0x009896800000895d */ /* 0x004fea0003900000 */
[----:B------:R-:W2:Y:S02]  /*8da0*/  @!P0 SYNCS.PHASECHK.TRANS64 P0, [R0+URZ], R3 ;  /* 0x00000003000085a7 */ /* 0x000ea400080010ff */
[----:B--2---:R-:W-:Y:S05]  /*8db0*/  @!P0 BRA `(.L_x_134) ;  /* 0xfffffffc00f08947 */ /* 0x004fea000383ffff */
[----:B------:R-:W-:Y:S05]  /*8dc0*/  BRA `(.L_x_64) ;  /* 0xffffffa8000c7947 */ /* 0x000fea000383ffff */
.L_x_68:
[----:B------:R-:W-:-:S07]  /*8dd0*/  MOV R0, UR4 ;  /* 0x0000000400007c02 */ /* 0x000fce0008000f00 */
.L_x_135:
[----:B--2---:R2:W4:Y:S02]  /*8de0*/  SYNCS.PHASECHK.TRANS64.TRYWAIT P0, [R0+URZ], R3 ;  /* 0x00000003000075a7 */ /* 0x00452400080011ff */
[----:B----4-:R-:W-:Y:S05]  /*8df0*/  @!P0 NANOSLEEP.SYNCS 0x989680 ;  /* 0x009896800000895d */ /* 0x010fea0003900000 */
[----:B------:R-:W4:Y:S02]  /*8e00*/  @!P0 SYNCS.PHASECHK.TRANS64 P0, [R0+URZ], R3 ;  /* 0x00000003000085a7 */ /* 0x000f2400080010ff */
[----:B----4-:R-:W-:Y:S05]  /*8e10*/  @!P0 BRA `(.L_x_135) ;  /* 0xfffffffc00f08947 */ /* 0x010fea000383ffff */
[----:B------:R-:W-:Y:S05]  /*8e20*/  BRA `(.L_x_136) ;  /* 0xffffffa800c07947 */ /* 0x000fea000383ffff */
.L_x_69:
[----:B------:R-:W-:-:S07]  /*8e30*/  MOV R0, UR5 ;  /* 0x0000000500007c02 */ /* 0x000fce0008000f00 */
.L_x_137:
[----:B-1----:R1:W2:Y:S02]  /*8e40*/  SYNCS.PHASECHK.TRANS64.TRYWAIT P0, [R0+URZ], R3 ;  /* 0x00000003000075a7 */ /* 0x0022a400080011ff */
[----:B--2---:R-:W-:Y:S05]  /*8e50*/  @!P0 NANOSLEEP.SYNCS 0x989680 ;  /* 0x009896800000895d */ /* 0x004fea0003900000 */
[----:B------:R-:W2:Y:S02]  /*8e60*/  @!P0 SYNCS.PHASECHK.TRANS64 P0, [R0+URZ], R3 ;  /* 0x00000003000085a7 */ /* 0x000ea400080010ff */
[----:B--2---:R-:W-:Y:S05]  /*8e70*/  @!P0 BRA `(.L_x_137) ;  /* 0xfffffffc00f08947 */ /* 0x004fea000383ffff */
[----:B------:R-:W-:Y:S05]  /*8e80*/  BRA `(.L_x_138) ;  /* 0xffffffa800cc7947 */ /* 0x000fea000383ffff */
.L_x_70:
[----:B------:R-:W-:-:S07]  /*8e90*/  MOV R0, UR5 ;  /* 0x0000000500007c02 */ /* 0x000fce0008000f00 */
.L_x_139:
[----:B-1----:R1:W2:Y:S02]  /*8ea0*/  SYNCS.PHASECHK.TRANS64.TRYWAIT P0, [R0+URZ], R3 ;  /* 0x00000003000075a7 */ /* 0x0022a400080011ff */
[----:B--2---:R-:W-:Y:S05]  /*8eb0*/  @!P0 NANOSLEEP.SYNCS 0x989680 ;  /* 0x009896800000895d */ /* 0x004fea0003900000 */
[----:B------:R-:W2:Y:S02]  /*8ec0*/  @!P0 SYNCS.PHASECHK.TRANS64 P0, [R0+URZ], R3 ;  /* 0x00000003000085a7 */ /* 0x000ea400080010ff */
[----:B--2---:R-:W-:Y:S05]  /*8ed0*/  @!P0 BRA `(.L_x_139) ;  /* 0xfffffffc00f08947 */ /* 0x004fea000383ffff */
[----:B------:R-:W-:Y:S05]  /*8ee0*/  BRA `(.L_x_140) ;  /* 0xffffffa800d87947 */ /* 0x000fea000383ffff */
.L_x_71:
[----:B------:R-:W-:-:S07]  /*8ef0*/  MOV R0, UR4 ;  /* 0x0000000400007c02 */ /* 0x000fce0008000f00 */
.L_x_141:
[----:B-1----:R1:W2:Y:S02]  /*8f00*/  SYNCS.PHASECHK.TRANS64.TRYWAIT P0, [R0+URZ], R3 ;  /* 0x00000003000075a7 */ /* 0x0022a400080011ff */
[----:B--2---:R-:W-:Y:S05]  /*8f10*/  @!P0 NANOSLEEP.SYNCS 0x989680 ;  /* 0x009896800000895d */ /* 0x004fea0003900000 */
[----:B------:R-:W2:Y:S02]  /*8f20*/  @!P0 SYNCS.PHASECHK.TRANS64 P0, [R0+URZ], R3 ;  /* 0x00000003000085a7 */ /* 0x000ea400080010ff */
[----:B--2---:R-:W-:Y:S05]  /*8f30*/  @!P0 BRA `(.L_x_141) ;  /* 0xfffffffc00f08947 */ /* 0x004fea000383ffff */
[----:B------:R-:W-:Y:S05]  /*8f40*/  BRA `(.L_x_142) ;  /* 0xffffffa800e47947 */ /* 0x000fea000383ffff */
.L_x_76:
[----:B--2---:R2:W3:Y:S02]  /*8f50*/  SYNCS.PHASECHK.TRANS64.TRYWAIT P0, [R12+URZ+0x80], R9 ;  /* 0x000080090c0075a7 */ /* 0x0044e400080011ff */
[----:B---3--:R-:W-:Y:S05]  /*8f60*/  @!P0 NANOSLEEP.SYNCS 0x989680 ;  /* 0x009896800000895d */ /* 0x008fea0003900000 */
[----:B------:R-:W3:Y:S02]  /*8f70*/  @!P0 SYNCS.PHASECHK.TRANS64 P0, [R12+URZ+0x80], R9 ;  /* 0x000080090c0085a7 */ /* 0x000ee400080010ff */
[----:B---3--:R-:W-:Y:S05]  /*8f80*/  @!P0 BRA `(.L_x_76) ;  /* 0xfffffffc00f08947 */ /* 0x008fea000383ffff */
[----:B------:R-:W-:Y:S05]  /*8f90*/  BRA `(.L_x_143) ;  /* 0xffffffac00fc7947 */ /* 0x000fea000383ffff */
.L_x_79:
[----:B------:R-:W-:Y:S07]  /*8fa0*/  MOV R0, UR21 ;  /* 0x0000001500007c02 */ /* 0x000fee0008000f00 */
.L_x_144:
[----:B--2---:R2:W3:Y:S02]  /*8fb0*/  SYNCS.PHASECHK.TRANS64.TRYWAIT P2, [R0+URZ+0x78], R11 ;  /* 0x0000780b000075a7 */ /* 0x0044e400080411ff */
[----:B---3--:R-:W-:Y:S05]  /*8fc0*/  @!P2 NANOSLEEP.SYNCS 0x989680 ;  /* 0x009896800000a95d */ /* 0x008fea0003900000 */
[----:B------:R-:W3:Y:S02]  /*8fd0*/  @!P2 SYNCS.PHASECHK.TRANS64 P2, [R0+URZ+0x78], R11 ;  /* 0x0000780b0000a5a7 */ /* 0x000ee400080410ff */
[----:B---3--:R-:W-:Y:S05]  /*8fe0*/  @!P2 BRA `(.L_x_144) ;  /* 0xfffffffc00f0a947 */ /* 0x008fea000383ffff */
[----:B------:R-:W-:Y:S05]  /*8ff0*/  BRA `(.L_x_78) ;  /* 0xffffffb400647947 */ /* 0x000fea000383ffff */
.L_x_82:
[----:B--2---:R-:W-:Y:S07]  /*9000*/  MOV R0, UR21 ;  /* 0x0000001500007c02 */ /* 0x004fee0008000f00 */
.L_x_145:
[----:B--2---:R2:W3:Y:S02]  /*9010*/  SYNCS.PHASECHK.TRANS64.TRYWAIT P0, [R0+URZ+0x60], R9 ;  /* 0x00006009000075a7 */ /* 0x0044e400080011ff */
[----:B---3--:R-:W-:Y:S05]  /*9020*/  @!P0 NANOSLEEP.SYNCS 0x989680 ;  /* 0x009896800000895d */ /* 0x008fea0003900000 */
[----:B------:R-:W3:Y:S02]  /*9030*/  @!P0 SYNCS.PHASECHK.TRANS64 P0, [R0+URZ+0x60], R9 ;  /* 0x00006009000085a7 */ /* 0x000ee400080010ff */
[----:B---3--:R-:W-:Y:S05]  /*9040*/  @!P0 BRA `(.L_x_145) ;  /* 0xfffffffc00f08947 */ /* 0x008fea000383ffff */
[----:B------:R-:W-:Y:S05]  /*9050*/  BRA `(.L_x_146) ;  /* 0xffffffb400c07947 */ /* 0x000fea000383ffff */
.L_x_83:
[----:B------:R-:W-:Y:S07]  /*9060*/  MOV R0, UR21 ;  /* 0x0000001500007c02 */ /* 0x000fee0008000f00 */
.L_x_147:
[----:B--2---:R2:W3:Y:S02]  /*9070*/  SYNCS.PHASECHK.TRANS64.TRYWAIT P0, [R0+URZ+0x68], R9 ;  /* 0x00006809000075a7 */ /* 0x0044e400080011ff */
[----:B---3--:R-:W-:Y:S05]  /*9080*/  @!P0 NANOSLEEP.SYNCS 0x989680 ;  /* 0x009896800000895d */ /* 0x008fea0003900000 */
[----:B------:R-:W3:Y:S02]  /*9090*/  @!P0 SYNCS.PHASECHK.TRANS64 P0, [R0+URZ+0x68], R9 ;  /* 0x00006809000085a7 */ /* 0x000ee400080010ff */
[----:B---3--:R-:W-:Y:S05]  /*90a0*/  @!P0 BRA `(.L_x_147) ;  /* 0xfffffffc00f08947 */ /* 0x008fea000383ffff */
[----:B------:R-:W-:Y:S05]  /*90b0*/  BRA `(.L_x_148) ;  /* 0xffffffb400fc7947 */ /* 0x000fea000383ffff */
.L_x_85:
[----:B------:R-:W-:-:S07]  /*90c0*/  MOV R0, UR21 ;  /* 0x0000001500007c02 */ /* 0x000fce0008000f00 */
.L_x_149:
[----:B---3--:R3:W4:Y:S02]  /*90d0*/  SYNCS.PHASECHK.TRANS64.TRYWAIT P0, [R0+URZ+0x60], R3 ;  /* 0x00006003000075a7 */ /* 0x00872400080011ff */
[----:B----4-:R-:W-:Y:S05]  /*90e0*/  @!P0 NANOSLEEP.SYNCS 0x989680 ;  /* 0x009896800000895d */ /* 0x010fea0003900000 */
[----:B------:R-:W4:Y:S02]  /*90f0*/  @!P0 SYNCS.PHASECHK.TRANS64 P0, [R0+URZ+0x60], R3 ;  /* 0x00006003000085a7 */ /* 0x000f2400080010ff */
[----:B----4-:R-:W-:Y:S05]  /*9100*/  @!P0 BRA `(.L_x_149) ;  /* 0xfffffffc00f08947 */ /* 0x010fea000383ffff */
[----:B------:R-:W-:Y:S05]  /*9110*/  BRA `(.L_x_150) ;  /* 0xffffffb800707947 */ /* 0x000fea000383ffff */
.L_x_87:
[----:B-1----:R1:W2:Y:S02]  /*9120*/  SYNCS.PHASECHK.TRANS64.TRYWAIT P0, [R3+URZ+0x80], R0 ;  /* 0x00008000030075a7 */ /* 0x0022a400080011ff */
[----:B--2---:R-:W-:Y:S05]  /*9130*/  @!P0 NANOSLEEP.SYNCS 0x989680 ;  /* 0x009896800000895d */ /* 0x004fea0003900000 */
[----:B------:R-:W2:Y:S02]  /*9140*/  @!P0 SYNCS.PHASECHK.TRANS64 P0, [R3+URZ+0x80], R0 ;  /* 0x00008000030085a7 */ /* 0x000ea400080010ff */
[----:B--2---:R-:W-:Y:S05]  /*9150*/  @!P0 BRA `(.L_x_87) ;  /* 0xfffffffc00f08947 */ /* 0x004fea000383ffff */
[----:B------:R-:W-:Y:S05]  /*9160*/  BRA `(.L_x_151) ;  /* 0xffffffbc00307947 */ /* 0x000fea000383ffff */
.L_x_98:
[----:B-1----:R1:W2:Y:S02]  /*9170*/  SYNCS.PHASECHK.TRANS64.TRYWAIT P1, [R3+URZ+0x50], R0 ;  /* 0x00005000030075a7 */ /* 0x0022a400080211ff */
[----:B--2---:R-:W-:Y:S05]  /*9180*/  @!P1 NANOSLEEP.SYNCS 0x989680 ;  /* 0x009896800000995d */ /* 0x004fea0003900000 */
[----:B------:R-:W2:Y:S02]  /*9190*/  @!P1 SYNCS.PHASECHK.TRANS64 P1, [R3+URZ+0x50], R0 ;  /* 0x00005000030095a7 */ /* 0x000ea400080210ff */
[----:B--2---:R-:W-:Y:S05]  /*91a0*/  @!P1 BRA `(.L_x_98) ;  /* 0xfffffffc00f09947 */ /* 0x004fea000383ffff */
[----:B------:R-:W-:Y:S05]  /*91b0*/  BRA `(.L_x_97) ;  /* 0xffffffc800ac7947 */ /* 0x000fea000383ffff */
.L_x_100:
[----:B--2---:R2:W4:Y:S02]  /*91c0*/  SYNCS.PHASECHK.TRANS64.TRYWAIT P0, [R186+URZ+0xa0], R5 ;  /* 0x0000a005ba0075a7 */ /* 0x00452400080011ff */
[----:B----4-:R-:W-:Y:S05]  /*91d0*/  @!P0 NANOSLEEP.SYNCS 0x989680 ;  /* 0x009896800000895d */ /* 0x010fea0003900000 */
[----:B------:R-:W4:Y:S02]  /*91e0*/  @!P0 SYNCS.PHASECHK.TRANS64 P0, [R186+URZ+0xa0], R5 ;  /* 0x0000a005ba0085a7 */ /* 0x000f2400080010ff */
[----:B----4-:R-:W-:Y:S05]  /*91f0*/  @!P0 BRA `(.L_x_100) ;  /* 0xfffffffc00f08947 */ /* 0x010fea000383ffff */
[----:B------:R-:W-:Y:S05]  /*9200*/  BRA `(.L_x_99) ;  /* 0xffffffcc00087947 */ /* 0x000fea000383ffff */
.L_x_109:
[----:B--2---:R2:W3:Y:S02]  /*9210*/  SYNCS.PHASECHK.TRANS64.TRYWAIT P0, [R193+URZ+0x50], R0 ;  /* 0x00005000c10075a7 */ /* 0x0044e400080011ff */
[----:B---3--:R-:W-:Y:S05]  /*9220*/  @!P0 NANOSLEEP.SYNCS 0x989680 ;  /* 0x009896800000895d */ /* 0x008fea0003900000 */
[----:B------:R-:W3:Y:S02]  /*9230*/  @!P0 SYNCS.PHASECHK.TRANS64 P0, [R193+URZ+0x50], R0 ;  /* 0x00005000c10085a7 */ /* 0x000ee400080010ff */
[----:B---3--:R-:W-:Y:S05]  /*9240*/  @!P0 BRA `(.L_x_109) ;  /* 0xfffffffc00f08947 */ /* 0x008fea000383ffff */
[----:B------:R-:W-:Y:S05]  /*9250*/  BRA `(.L_x_108) ;  /* 0xffffffe000147947 */ /* 0x000fea000383ffff */
        .weak           $__internal_0_$__cuda_sm10x_tcgen05_guardrail_trap_col_being_dealloced_not_returned_by_alloc
        .type           $__internal_0_$__cuda_sm10x_tcgen05_guardrail_trap_col_being_dealloced_not_returned_by_alloc,@function
        .size           $__internal_0_$__cuda_sm10x_tcgen05_guardrail_trap_col_being_dealloced_not_returned_by_alloc,($__internal_1_$__cuda_sm10x_tcgen05_guardrail_trap_phase_invalid_during_alloc - $__internal_0_$__cuda_sm10x_tcgen05_guardrail_trap_col_being_dealloced_not_returned_by_alloc)
$__internal_0_$__cuda_sm10x_tcgen05_guardrail_trap_col_being_dealloced_not_returned_by_alloc:
[----:B------:R-:W-:Y:S05]  /*9260*/  BPT.TRAP 0x1 ;  /* 0x000000040000795c */ /* 0x000fea0000300000 */
[----:B------:R-:W-:-:S04]  /*9270*/  HFMA2 R3, -RZ, RZ, 0, 0 ;  /* 0x00000000ff037431 */ /* 0x000fc800000001ff */
[----:B------:R-:W-:Y:S05]  /*9280*/  RET.REL.NODEC R2 `(_ZN7cutlass13device_kernelINS_4gemm6kernel13GemmUniversalIN4cute5tupleIJiiiiEEENS1_10collective13CollectiveMmaINS1_35MainloopSm100TmaUmmaWarpSpecializedILi5ELi2ELi4ENS5_IJNS4_1CILi1EEENSA_ILi2EEESB_EEEEENS5_IJNSA_ILi128EEESF_NSA_ILi64EEEEEENS_12float_e4m3_tENS5_IJlSB_lEEESI_SJ_NS4_8TiledMMAINS4_8MMA_AtomIJNS4_10MMA_TraitsINS4_19SM100_MMA_F8F6F4_SSEJSI_SI_fSF_SF_NS4_17integral_constantINS4_4UMMA5MajorELSQ_0EEESR_NSO_INSP_7ScaleInELSS_0EEEST_EEEEEENS4_6LayoutINS5_IJSB_SB_SB_EEENS5_IJNSA_ILi0EEESY_SY_EEEEENS5_IJNS4_10UnderscoreES11_S11_EEEEENS4_23SM90_TMA_LOAD_MULTICASTENS4_14ComposedLayoutINS4_7SwizzleILi2ELi4ELi3EEENS4_18smem_ptr_flag_bitsILi8EEENSW_INS5_IJNSA_ILi8EEESG_EEENS5_IJSG_SB_EEEEEEEvNS4_8identityENS4_13SM90_TMA_LOADES1E_vS1F_EENS_8epilogue10collective18CollectiveEpilogueINS1I_23Sm100TmaWarpSpecializedILi2ELi2ELi64ELb0ELb0EEEJSH_NS5_IJNSW_ISF_SB_EENSW_ISG_SB_EEEEESI_SJ_SI_SJ_NS1I_6fusion15FusionCallbacksIS1M_NS1Q_17LinearCombinationISI_fSI_fLNS_15FloatRoundStyleE2EEESH_S1P_JEEENS4_5SM1004TMEM4LOAD26SM100_TMEM_LOAD_32dp32b64xES1G_S1E_NS4_39AutoVectorizingCopyWithAssumedAlignmentILi128EEENS4_14SM90_TMA_STOREES1E_S21_S21_EEEvvEEEEvNT_6ParamsE) ;  /* 0xffffff6c025c7950 */ /* 0x000fea0003c3ffff */
        .weak           $__internal_1_$__cuda_sm10x_tcgen05_guardrail_trap_phase_invalid_during_alloc
        .type           $__internal_1_$__cuda_sm10x_tcgen05_guardrail_trap_phase_invalid_during_alloc,@function
        .size           $__internal_1_$__cuda_sm10x_tcgen05_guardrail_trap_phase_invalid_during_alloc,($__internal_2_$__cuda_sm10x_tcgen05_guardrail_trap_unallocated_columns_being_dealloced - $__internal_1_$__cuda_sm10x_tcgen05_guardrail_trap_phase_invalid_during_alloc)
$__internal_1_$__cuda_sm10x_tcgen05_guardrail_trap_phase_invalid_during_alloc:
[----:B------:R-:W-:Y:S05]  /*9290*/  BPT.TRAP 0x1 ;  /* 0x000000040000795c */ /* 0x000fea0000300000 */
[----:B------:R-:W-:-:S04]  /*92a0*/  MOV R5, 0x0 ;  /* 0x0000000000057802 */ /* 0x000fc80000000f00 */
[----:B------:R-:W-:Y:S05]  /*92b0*/  RET.REL.NODEC R4 `(_ZN7cutlass13device_kernelINS_4gemm6kernel13GemmUniversalIN4cute5tupleIJiiiiEEENS1_10collective13CollectiveMmaINS1_35MainloopSm100TmaUmmaWarpSpecializedILi5ELi2ELi4ENS5_IJNS4_1CILi1EEENSA_ILi2EEESB_EEEEENS5_IJNSA_ILi128EEESF_NSA_ILi64EEEEEENS_12float_e4m3_tENS5_IJlSB_lEEESI_SJ_NS4_8TiledMMAINS4_8MMA_AtomIJNS4_10MMA_TraitsINS4_19SM100_MMA_F8F6F4_SSEJSI_SI_fSF_SF_NS4_17integral_constantINS4_4UMMA5MajorELSQ_0EEESR_NSO_INSP_7ScaleInELSS_0EEEST_EEEEEENS4_6LayoutINS5_IJSB_SB_SB_EEENS5_IJNSA_ILi0EEESY_SY_EEEEENS5_IJNS4_10UnderscoreES11_S11_EEEEENS4_23SM90_TMA_LOAD_MULTICASTENS4_14ComposedLayoutINS4_7SwizzleILi2ELi4ELi3EEENS4_18smem_ptr_flag_bitsILi8EEENSW_INS5_IJNSA_ILi8EEESG_EEENS5_IJSG_SB_EEEEEEEvNS4_8identityENS4_13SM90_TMA_LOADES1E_vS1F_EENS_8epilogue10collective18CollectiveEpilogueINS1I_23Sm100TmaWarpSpecializedILi2ELi2ELi64ELb0ELb0EEEJSH_NS5_IJNSW_ISF_SB_EENSW_ISG_SB_EEEEESI_SJ_SI_SJ_NS1I_6fusion15FusionCallbacksIS1M_NS1Q_17LinearCombinationISI_fSI_fLNS_15FloatRoundStyleE2EEESH_S1P_JEEENS4_5SM1004TMEM4LOAD26SM100_TMEM_LOAD_32dp32b64xES1G_S1E_NS4_39AutoVectorizingCopyWithAssumedAlignmentILi128EEENS4_14SM90_TMA_STOREES1E_S21_S21_EEEvvEEEEvNT_6ParamsE) ;  /* 0xffffff6c04507950 */ /* 0x000fea0003c3ffff */
        .weak           $__internal_2_$__cuda_sm10x_tcgen05_guardrail_trap_unallocated_columns_being_dealloced
        .type           $__internal_2_$__cuda_sm10x_tcgen05_guardrail_trap_unallocated_columns_being_dealloced,@function
        .size           $__internal_2_$__cuda_sm10x_tcgen05_guardrail_trap_unallocated_columns_being_dealloced,(.L_x_153 - $__internal_2_$__cuda_sm10x_tcgen05_guardrail_trap_unallocated_columns_being_dealloced)
$__internal_2_$__cuda_sm10x_tcgen05_guardrail_trap_unallocated_columns_being_dealloced:
[----:B------:R-:W-:Y:S05]  /*92c0*/  BPT.TRAP 0x1 ;  /* 0x000000040000795c */ /* 0x000fea0000300000 */
[----:B------:R-:W-:-:S04]  /*92d0*/  HFMA2 R3, -RZ, RZ, 0, 0 ;  /* 0x00000000ff037431 */ /* 0x000fc800000001ff */
[----:B------:R-:W-:Y:S05]  /*92e0*/  RET.REL.NODEC R2 `(_ZN7cutlass13device_kernelINS_4gemm6kernel13GemmUniversalIN4cute5tupleIJiiiiEEENS1_10collective13CollectiveMmaINS1_35MainloopSm100TmaUmmaWarpSpecializedILi5ELi2ELi4ENS5_IJNS4_1CILi1EEENSA_ILi2EEESB_EEEEENS5_IJNSA_ILi128EEESF_NSA_ILi64EEEEEENS_12float_e4m3_tENS5_IJlSB_lEEESI_SJ_NS4_8TiledMMAINS4_8MMA_AtomIJNS4_10MMA_TraitsINS4_19SM100_MMA_F8F6F4_SSEJSI_SI_fSF_SF_NS4_17integral_constantINS4_4UMMA5MajorELSQ_0EEESR_NSO_INSP_7ScaleInELSS_0EEEST_EEEEEENS4_6LayoutINS5_IJSB_SB_SB_EEENS5_IJNSA_ILi0EEESY_SY_EEEEENS5_IJNS4_10UnderscoreES11_S11_EEEEENS4_23SM90_TMA_LOAD_MULTICASTENS4_14ComposedLayoutINS4_7SwizzleILi2ELi4ELi3EEENS4_18smem_ptr_flag_bitsILi8EEENSW_INS5_IJNSA_ILi8EEESG_EEENS5_IJSG_SB_EEEEEEEvNS4_8identityENS4_13SM90_TMA_LOADES1E_vS1F_EENS_8epilogue10collective18CollectiveEpilogueINS1I_23Sm100TmaWarpSpecializedILi2ELi2ELi64ELb0ELb0EEEJSH_NS5_IJNSW_ISF_SB_EENSW_ISG_SB_EEEEESI_SJ_SI_SJ_NS1I_6fusion15FusionCallbacksIS1M_NS1Q_17LinearCombinationISI_fSI_fLNS_15FloatRoundStyleE2EEESH_S1P_JEEENS4_5SM1004TMEM4LOAD26SM100_TMEM_LOAD_32dp32b64xES1G_S1E_NS4_39AutoVectorizingCopyWithAssumedAlignmentILi128EEENS4_14SM90_TMA_STOREES1E_S21_S21_EEEvvEEEEvNT_6ParamsE) ;  /* 0xffffff6c02447950 */ /* 0x000fea0003c3ffff */
.L_x_152:
[----:B------:R-:W-:-:S00]  /*92f0*/  BRA `(.L_x_152) ;  /* 0xfffffffc00fc7947 */ /* 0x000fc0000383ffff */
[----:B------:R-:W-:-:S00]  /*9300*/  NOP ;  /* 0x0000000000007918 */ /* 0x000fc00000000000 */
[----:B------:R-:W-:-:S00]  /*9310*/  NOP ;  /* 0x0000000000007918 */ /* 0x000fc00000000000 */
[----:B------:R-:W-:-:S00]  /*9320*/  NOP ;  /* 0x0000000000007918 */ /* 0x000fc00000000000 */
[----:B------:R-:W-:-:S00]  /*9330*/  NOP ;  /* 0x0000000000007918 */ /* 0x000fc00000000000 */
[----:B------:R-:W-:-:S00]  /*9340*/  NOP ;  /* 0x0000000000007918 */ /* 0x000fc00000000000 */
[----:B------:R-:W-:-:S00]  /*9350*/  NOP ;  /* 0x0000000000007918 */ /* 0x000fc00000000000 */
[----:B------:R-:W-:-:S00]  /*9360*/  NOP ;  /* 0x0000000000007918 */ /* 0x000fc00000000000 */
[----:B------:R-:W-:-:S00]  /*9370*/  NOP ;  /* 0x0000000000007918 */ /* 0x000fc00000000000 */
.L_x_153:


//--------------------- .nv.global.init           --------------------------
	.section	.nv.global.init,"aw",@progbits
.nv.global.init:
	.type		$str$27,@object
	.size		$str$27,($str$28 - $str$27)
$str$27:
        /*0000*/ 	.byte	0x28, 0x61, 0x64, 0x64, 0x72, 0x65, 0x73, 0x73, 0x20, 0x26, 0x20, 0x6d, 0x61, 0x73, 0x6b, 0x29
        /*0010*/ 	.byte	0x20, 0x3d, 0x3d, 0x20, 0x30, 0x00
	.type		$str$28,@object
	.size		$str$28,($str$26 - $str$28)
$str$28:
        /*0016*/ 	.byte	0x2f, 0x74, 0x6d, 0x70, 0x2f, 0x63, 0x75, 0x74, 0x6c, 0x61, 0x73, 0x73, 0x5f, 0x73, 0x77, 0x65
        /*0026*/ 	.byte	0x65, 0x70, 0x5f, 0x73, 0x72, 0x63, 0x2f, 0x69, 0x6e, 0x63, 0x6c, 0x75, 0x64, 0x65, 0x2f, 0x63
        /*0036*/ 	.byte	0x75, 0x74, 0x65, 0x2f, 0x70, 0x6f, 0x69, 0x6e, 0x74, 0x65, 0x72, 0x5f, 0x66, 0x6c, 0x61, 0x67
        /*0046*/ 	.byte	0x67, 0x65, 0x64, 0x2e, 0x68, 0x70, 0x70, 0x00
	.type		$str$26,@object
	.size		$str$26,($str$25 - $str$26)
$str$26:
        /*004e*/ 	.byte	0x2f, 0x74, 0x6d, 0x70, 0x2f, 0x63, 0x75, 0x74, 0x6c, 0x61, 0x73, 0x73, 0x5f, 0x73, 0x77, 0x65
        /*005e*/ 	.byte	0x65, 0x70, 0x5f, 0x73, 0x72, 0x63, 0x2f, 0x69, 0x6e, 0x63, 0x6c, 0x75, 0x64, 0x65, 0x2f, 0x63
        /*006e*/ 	.byte	0x75, 0x74, 0x65, 0x2f, 0x61, 0x74, 0x6f, 0x6d, 0x2f, 0x63, 0x6f, 0x70, 0x79, 0x5f, 0x74, 0x72
        /*007e*/ 	.byte	0x61, 0x69, 0x74, 0x73, 0x5f, 0x73, 0x6d, 0x31, 0x30, 0x30, 0x2e, 0x68, 0x70, 0x70, 0x00
	.type		$str$25,@object
	.size		$str$25,(__unnamed_1 - $str$25)
$str$25:
        /*008d*/ 	.byte	0x28, 0x28, 0x75, 0x69, 0x6e, 0x74, 0x33, 0x32, 0x5f, 0x74, 0x28, 0x74, 0x68, 0x72, 0x65, 0x61
        /*009d*/ 	.byte	0x64, 0x49, 0x64, 0x78, 0x2e, 0x78, 0x29, 0x20, 0x2f, 0x20, 0x33, 0x32, 0x29, 0x20, 0x25, 0x20
        /*00ad*/ 	.byte	0x34, 0x29, 0x20, 0x3d, 0x3d, 0x20, 0x28, 0x28, 0x28, 0x74, 0x6d, 0x65, 0x6d, 0x5f, 0x61, 0x64
        /*00bd*/ 	.byte	0x64, 0x72, 0x20, 0x3e, 0x3e, 0x20, 0x31, 0x36, 0x29, 0x20, 0x2f, 0x20, 0x33, 0x32, 0x29, 0x20
        /*00cd*/ 	.byte	0x25, 0x20, 0x34, 0x29, 0x00
	.type		__unnamed_1,@object
	.size		__unnamed_1,(__unnamed_2 - __unnamed_1)
__unnamed_1:
        /*00d2*/ 	.byte	0x61, 0x75, 0x74, 0x6f, 0x20, 0x63, 0x75, 0x74, 0x65, 0x3a, 0x3a, 0x61, 0x73, 0x5f, 0x70, 0x6f
        /* <DEDUP_REMOVED lines=24> */
        /*0262*/ 	.byte	0x43, 0x3c, 0x38, 0x31, 0x39, 0x32, 0x3e, 0x3e, 0x3e, 0x3e, 0x5d, 0x00
	.type		__unnamed_2,@object
	.size		__unnamed_2,(.L_2 - __unnamed_2)
__unnamed_2:
        /* <DEDUP_REMOVED lines=42> */
        /*050e*/ 	.byte	0x3e, 0x3e, 0x3e, 0x3e, 0x5d, 0x00
.L_2:


//--------------------- .nv.shared._ZN7cutlass13device_kernelINS_4gemm6kernel13GemmUniversalIN4cute5tupleIJiiiiEEENS1_10collective13CollectiveMmaINS1_35MainloopSm100TmaUmmaWarpSpecializedILi5ELi2ELi4ENS5_IJNS4_1CILi1EEENSA_ILi2EEESB_EEEEENS5_IJNSA_ILi128EEESF_NSA_ILi64EEEEEENS_12float_e4m3_tENS5_IJlSB_lEEESI_SJ_NS4_8TiledMMAINS4_8MMA_AtomIJNS4_10MMA_TraitsINS4_19SM100_MMA_F8F6F4_SSEJSI_SI_fSF_SF_NS4_17integral_constantINS4_4UMMA5MajorELSQ_0EEESR_NSO_INSP_7ScaleInELSS_0EEEST_EEEEEENS4_6LayoutINS5_IJSB_SB_SB_EEENS5_IJNSA_ILi0EEESY_SY_EEEEENS5_IJNS4_10UnderscoreES11_S11_EEEEENS4_23SM90_TMA_LOAD_MULTICASTENS4_14ComposedLayoutINS4_7SwizzleILi2ELi4ELi3EEENS4_18smem_ptr_flag_bitsILi8EEENSW_INS5_IJNSA_ILi8EEESG_EEENS5_IJSG_SB_EEEEEEEvNS4_8identityENS4_13SM90_TMA_LOADES1E_vS1F_EENS_8epilogue10collective18CollectiveEpilogueINS1I_23Sm100TmaWarpSpecializedILi2ELi2ELi64ELb0ELb0EEEJSH_NS5_IJNSW_ISF_SB_EENSW_ISG_SB_EEEEESI_SJ_SI_SJ_NS1I_6fusion15FusionCallbacksIS1M_NS1Q_17LinearCombinationISI_fSI_fLNS_15FloatRoundStyleE2EEESH_S1P_JEEENS4_5SM1004TMEM4LOAD26SM100_TMEM_LOAD_32dp32b64xES1G_S1E_NS4_39AutoVectorizingCopyWithAssumedAlignmentILi128EEENS4_14SM90_TMA_STOREES1E_S21_S21_EEEvvEEEEvNT_6ParamsE --------------------------
	.section	.nv.shared._ZN7cutlass13device_kernelINS_4gemm6kernel13GemmUniversalIN4cute5tupleIJiiiiEEENS1_10collective13CollectiveMmaINS1_35MainloopSm100TmaUmmaWarpSpecializedILi5ELi2ELi4ENS5_IJNS4_1CILi1EEENSA_ILi2EEESB_EEEEENS5_IJNSA_ILi128EEESF_NSA_ILi64EEEEEENS_12float_e4m3_tENS5_IJlSB_lEEESI_SJ_NS4_8TiledMMAINS4_8MMA_AtomIJNS4_10MMA_TraitsINS4_19SM100_MMA_F8F6F4_SSEJSI_SI_fSF_SF_NS4_17integral_constantINS4_4UMMA5MajorELSQ_0EEESR_NSO_INSP_7ScaleInELSS_0EEEST_EEEEEENS4_6LayoutINS5_IJSB_SB_SB_EEENS5_IJNSA_ILi0EEESY_SY_EEEEENS5_IJNS4_10UnderscoreES11_S11_EEEEENS4_23SM90_TMA_LOAD_MULTICASTENS4_14ComposedLayoutINS4_7SwizzleILi2ELi4ELi3EEENS4_18smem_ptr_flag_bitsILi8EEENSW_INS5_IJNSA_ILi8EEESG_EEENS5_IJSG_SB_EEEEEEEvNS4_8identityENS4_13SM90_TMA_LOADES1E_vS1F_EENS_8epilogue10collective18CollectiveEpilogueINS1I_23Sm100TmaWarpSpecializedILi2ELi2ELi64ELb0ELb0EEEJSH_NS5_IJNSW_ISF_SB_EENSW_ISG_SB_EEEEESI_SJ_SI_SJ_NS1I_6fusion15FusionCallbacksIS1M_NS1Q_17LinearCombinationISI_fSI_fLNS_15FloatRoundStyleE2EEESH_S1P_JEEENS4_5SM1004TMEM4LOAD26SM100_TMEM_LOAD_32dp32b64xES1G_S1E_NS4_39AutoVectorizingCopyWithAssumedAlignmentILi128EEENS4_14SM90_TMA_STOREES1E_S21_S21_EEEvvEEEEvNT_6ParamsE,"aw",@nobits
	.sectionflags	@""
	.align	16
	.zero		1024


//--------------------- .nv.shared.reserved.0     --------------------------
	.section	.nv.shared.reserved.0,"aw",@nobits
	.weak		__nv_reservedSMEM_offset_0_alias
	.size		__nv_reservedSMEM_offset_0_alias, 0, 64
	.other		__nv_reservedSMEM_offset_0_alias,@"STO_CUDA_RESERVED_SHARED STV_DEFAULT"
__nv_reservedSMEM_offset_0_alias:
	.zero		0
.nv.shared.reserved.0:
	.zero		64
	.weak		__nv_reservedSMEM_tcgen05_partition
	.type		__nv_reservedSMEM_tcgen05_partition,@object
	.size		__nv_reservedSMEM_tcgen05_partition,(.L_0 - __nv_reservedSMEM_tcgen05_partition)
__nv_reservedSMEM_tcgen05_partition:
	.zero		32
.L_0:


//--------------------- .nv.global                --------------------------
	.section	.nv.global,"aw",@nobits
.nv.global:
	.type		_ZN39_INTERNAL_6a30caeb_4_k_cu_decd7128_80104cute1_E,@object
	.size		_ZN39_INTERNAL_6a30caeb_4_k_cu_decd7128_80104cute1_E,(_ZN39_INTERNAL_6a30caeb_4_k_cu_decd7128_80104cuda3std3__45__cpo6cbeginE - _ZN39_INTERNAL_6a30caeb_4_k_cu_decd7128_80104cute1_E)
_ZN39_INTERNAL_6a30caeb_4_k_cu_decd7128_80104cute1_E:
	.zero		1
	.type		_ZN39_INTERNAL_6a30caeb_4_k_cu_decd7128_80104cuda3std3__45__cpo6cbeginE,@object
	.size		_ZN39_INTERNAL_6a30caeb_4_k_cu_decd7128_80104cuda3std3__45__cpo6cbeginE,(_ZN39_INTERNAL_6a30caeb_4_k_cu_decd7128_80104cuda3std3__48in_placeE - _ZN39_INTERNAL_6a30caeb_4_k_cu_decd7128_80104cuda3std3__45__cpo6cbeginE)
_ZN39_INTERNAL_6a30caeb_4_k_cu_decd7128_80104cuda3std3__45__cpo6cbeginE:
	.zero		1
	.type		_ZN39_INTERNAL_6a30caeb_4_k_cu_decd7128_80104cuda3std3__48in_placeE,@object
	.size		_ZN39_INTERNAL_6a30caeb_4_k_cu_decd7128_80104cuda3std3__48in_placeE,(_ZN39_INTERNAL_6a30caeb_4_k_cu_decd7128_80104cuda3std6ranges3__45__cpo9iter_moveE - _ZN39_INTERNAL_6a30caeb_4_k_cu_decd7128_80104cuda3std3__48in_placeE)
_ZN39_INTERNAL_6a30caeb_4_k_cu_decd7128_80104cuda3std3__48in_placeE:
	.zero		1
	.type		_ZN39_INTERNAL_6a30caeb_4_k_cu_decd7128_80104cuda3std6ranges3__45__cpo9iter_moveE,@object
	.size		_ZN39_INTERNAL_6a30caeb_4_k_cu_decd7128_80104cuda3std6ranges3__45__cpo9iter_moveE,(_ZN39_INTERNAL_6a30caeb_4_k_cu_decd7128_80104cuda3std3__45__cpo5beginE - _ZN39_INTERNAL_6a30caeb_4_k_cu_decd7128_80104cuda3std6ranges3__45__cpo9iter_moveE)
_ZN39_INTERNAL_6a30caeb_4_k_cu_decd7128_80104cuda3std6ranges3__45__cpo9iter_moveE:
	.zero		1
	.type		_ZN39_INTERNAL_6a30caeb_4_k_cu_decd7128_80104cuda3std3__45__cpo5beginE,@object
	.size		_ZN39_INTERNAL_6a30caeb_4_k_cu_decd7128_80104cuda3std3__45__cpo5beginE,(_ZN39_INTERNAL_6a30caeb_4_k_cu_decd7128_80104cuda3std3__441_GLOBAL__N__6a30caeb_4_k_cu_decd7128_80106ignoreE - _ZN39_INTERNAL_6a30caeb_4_k_cu_decd7128_80104cuda3std3__45__cpo5beginE)
_ZN39_INTERNAL_6a30caeb_4_k_cu_decd7128_80104cuda3std3__45__cpo5beginE:
	.zero		1
	.type		_ZN39_INTERNAL_6a30caeb_4_k_cu_decd7128_80104cuda3std3__441_GLOBAL__N__6a30caeb_4_k_cu_decd7128_80106ignoreE,@object
	.size		_ZN39_INTERNAL_6a30caeb_4_k_cu_decd7128_80104cuda3std3__441_GLOBAL__N__6a30caeb_4_k_cu_decd7128_80106ignoreE,(_ZN39_INTERNAL_6a30caeb_4_k_cu_decd7128_80104cute7productE - _ZN39_INTERNAL_6a30caeb_4_k_cu_decd7128_80104cuda3std3__441_GLOBAL__N__6a30caeb_4_k_cu_decd7128_80106ignoreE)
_ZN39_INTERNAL_6a30caeb_4_k_cu_decd7128_80104cuda3std3__441_GLOBAL__N__6a30caeb_4_k_cu_decd7128_80106ignoreE:
	.zero		1
	.type		_ZN39_INTERNAL_6a30caeb_4_k_cu_decd7128_80104cute7productE,@object
	.size		_ZN39_INTERNAL_6a30caeb_4_k_cu_decd7128_80104cute7productE,(_ZN39_INTERNAL_6a30caeb_4_k_cu_decd7128_80104cuda3std3__45__cpo3endE - _ZN39_INTERNAL_6a30caeb_4_k_cu_decd7128_80104cute7productE)
_ZN39_INTERNAL_6a30caeb_4_k_cu_decd7128_80104cute7productE:
	.zero		1
	.type		_ZN39_INTERNAL_6a30caeb_4_k_cu_decd7128_80104cuda3std3__45__cpo3endE,@object
	.size		_ZN39_INTERNAL_6a30caeb_4_k_cu_decd7128_80104cuda3std3__45__cpo3endE,(_ZN39_INTERNAL_6a30caeb_4_k_cu_decd7128_80104cuda3std3__419piecewise_constructE - _ZN39_INTERNAL_6a30caeb_4_k_cu_decd7128_80104cuda3std3__45__cpo3endE)
_ZN39_INTERNAL_6a30caeb_4_k_cu_decd7128_80104cuda3std3__45__cpo3endE:
	.zero		1
	.type		_ZN39_INTERNAL_6a30caeb_4_k_cu_decd7128_80104cuda3std3__419piecewise_constructE,@object
	.size		_ZN39_INTERNAL_6a30caeb_4_k_cu_decd7128_80104cuda3std3__419piecewise_constructE,(_ZN39_INTERNAL_6a30caeb_4_k_cu_decd7128_80104cuda3std3__45__cpo4cendE - _ZN39_INTERNAL_6a30caeb_4_k_cu_decd7128_80104cuda3std3__419piecewise_constructE)
_ZN39_INTERNAL_6a30caeb_4_k_cu_decd7128_80104cuda3std3__419piecewise_constructE:
	.zero		1
	.type		_ZN39_INTERNAL_6a30caeb_4_k_cu_decd7128_80104cuda3std3__45__cpo4cendE,@object
	.size		_ZN39_INTERNAL_6a30caeb_4_k_cu_decd7128_80104cuda3std3__45__cpo4cendE,(_ZN39_INTERNAL_6a30caeb_4_k_cu_decd7128_80104cuda3std6ranges3__45__cpo4swapE - _ZN39_INTERNAL_6a30caeb_4_k_cu_decd7128_80104cuda3std3__45__cpo4cendE)
_ZN39_INTERNAL_6a30caeb_4_k_cu_decd7128_80104cuda3std3__45__cpo4cendE:
	.zero		1
	.type		_ZN39_INTERNAL_6a30caeb_4_k_cu_decd7128_80104cuda3std6ranges3__45__cpo4swapE,@object
	.size		_ZN39_INTERNAL_6a30caeb_4_k_cu_decd7128_80104cuda3std6ranges3__45__cpo4swapE,(.L_10 - _ZN39_INTERNAL_6a30caeb_4_k_cu_decd7128_80104cuda3std6ranges3__45__cpo4swapE)
_ZN39_INTERNAL_6a30caeb_4_k_cu_decd7128_80104cuda3std6ranges3__45__cpo4swapE:
	.zero		1
.L_10:


//--------------------- .nv.constant0._ZN7cutlass13device_kernelINS_4gemm6kernel13GemmUniversalIN4cute5tupleIJiiiiEEENS1_10collective13CollectiveMmaINS1_35MainloopSm100TmaUmmaWarpSpecializedILi5ELi2ELi4ENS5_IJNS4_1CILi1EEENSA_ILi2EEESB_EEEEENS5_IJNSA_ILi128EEESF_NSA_ILi64EEEEEENS_12float_e4m3_tENS5_IJlSB_lEEESI_SJ_NS4_8TiledMMAINS4_8MMA_AtomIJNS4_10MMA_TraitsINS4_19SM100_MMA_F8F6F4_SSEJSI_SI_fSF_SF_NS4_17integral_constantINS4_4UMMA5MajorELSQ_0EEESR_NSO_INSP_7ScaleInELSS_0EEEST_EEEEEENS4_6LayoutINS5_IJSB_SB_SB_EEENS5_IJNSA_ILi0EEESY_SY_EEEEENS5_IJNS4_10UnderscoreES11_S11_EEEEENS4_23SM90_TMA_LOAD_MULTICASTENS4_14ComposedLayoutINS4_7SwizzleILi2ELi4ELi3EEENS4_18smem_ptr_flag_bitsILi8EEENSW_INS5_IJNSA_ILi8EEESG_EEENS5_IJSG_SB_EEEEEEEvNS4_8identityENS4_13SM90_TMA_LOADES1E_vS1F_EENS_8epilogue10collective18CollectiveEpilogueINS1I_23Sm100TmaWarpSpecializedILi2ELi2ELi64ELb0ELb0EEEJSH_NS5_IJNSW_ISF_SB_EENSW_ISG_SB_EEEEESI_SJ_SI_SJ_NS1I_6fusion15FusionCallbacksIS1M_NS1Q_17LinearCombinationISI_fSI_fLNS_15FloatRoundStyleE2EEESH_S1P_JEEENS4_5SM1004TMEM4LOAD26SM100_TMEM_LOAD_32dp32b64xES1G_S1E_NS4_39AutoVectorizingCopyWithAssumedAlignmentILi128EEENS4_14SM90_TMA_STOREES1E_S21_S21_EEEvvEEEEvNT_6ParamsE --------------------------
	.section	.nv.constant0._ZN7cutlass13device_kernelINS_4gemm6kernel13GemmUniversalIN4cute5tupleIJiiiiEEENS1_10collective13CollectiveMmaINS1_35MainloopSm100TmaUmmaWarpSpecializedILi5ELi2ELi4ENS5_IJNS4_1CILi1EEENSA_ILi2EEESB_EEEEENS5_IJNSA_ILi128EEESF_NSA_ILi64EEEEEENS_12float_e4m3_tENS5_IJlSB_lEEESI_SJ_NS4_8TiledMMAINS4_8MMA_AtomIJNS4_10MMA_TraitsINS4_19SM100_MMA_F8F6F4_SSEJSI_SI_fSF_SF_NS4_17integral_constantINS4_4UMMA5MajorELSQ_0EEESR_NSO_INSP_7ScaleInELSS_0EEEST_EEEEEENS4_6LayoutINS5_IJSB_SB_SB_EEENS5_IJNSA_ILi0EEESY_SY_EEEEENS5_IJNS4_10UnderscoreES11_S11_EEEEENS4_23SM90_TMA_LOAD_MULTICASTENS4_14ComposedLayoutINS4_7SwizzleILi2ELi4ELi3EEENS4_18smem_ptr_flag_bitsILi8EEENSW_INS5_IJNSA_ILi8EEESG_EEENS5_IJSG_SB_EEEEEEEvNS4_8identityENS4_13SM90_TMA_LOADES1E_vS1F_EENS_8epilogue10collective18CollectiveEpilogueINS1I_23Sm100TmaWarpSpecializedILi2ELi2ELi64ELb0ELb0EEEJSH_NS5_IJNSW_ISF_SB_EENSW_ISG_SB_EEEEESI_SJ_SI_SJ_NS1I_6fusion15FusionCallbacksIS1M_NS1Q_17LinearCombinationISI_fSI_fLNS_15FloatRoundStyleE2EEESH_S1P_JEEENS4_5SM1004TMEM4LOAD26SM100_TMEM_LOAD_32dp32b64xES1G_S1E_NS4_39AutoVectorizingCopyWithAssumedAlignmentILi128EEENS4_14SM90_TMA_STOREES1E_S21_S21_EEEvvEEEEvNT_6ParamsE,"a",@progbits
	.sectionflags	@""
	.align	4
.nv.constant0._ZN7cutlass13device_kernelINS_4gemm6kernel13GemmUniversalIN4cute5tupleIJiiiiEEENS1_10collective13CollectiveMmaINS1_35MainloopSm100TmaUmmaWarpSpecializedILi5ELi2ELi4ENS5_IJNS4_1CILi1EEENSA_ILi2EEESB_EEEEENS5_IJNSA_ILi128EEESF_NSA_ILi64EEEEEENS_12float_e4m3_tENS5_IJlSB_lEEESI_SJ_NS4_8TiledMMAINS4_8MMA_AtomIJNS4_10MMA_TraitsINS4_19SM100_MMA_F8F6F4_SSEJSI_SI_fSF_SF_NS4_17integral_constantINS4_4UMMA5MajorELSQ_0EEESR_NSO_INSP_7ScaleInELSS_0EEEST_EEEEEENS4_6LayoutINS5_IJSB_SB_SB_EEENS5_IJNSA_ILi0EEESY_SY_EEEEENS5_IJNS4_10UnderscoreES11_S11_EEEEENS4_23SM90_TMA_LOAD_MULTICASTENS4_14ComposedLayoutINS4_7SwizzleILi2ELi4ELi3EEENS4_18smem_ptr_flag_bitsILi8EEENSW_INS5_IJNSA_ILi8EEESG_EEENS5_IJSG_SB_EEEEEEEvNS4_8identityENS4_13SM90_TMA_LOADES1E_vS1F_EENS_8epilogue10collective18CollectiveEpilogueINS1I_23Sm100TmaWarpSpecializedILi2ELi2ELi64ELb0ELb0EEEJSH_NS5_IJNSW_ISF_SB_EENSW_ISG_SB_EEEEESI_SJ_SI_SJ_NS1I_6fusion15FusionCallbacksIS1M_NS1Q_17LinearCombinationISI_fSI_fLNS_15FloatRoundStyleE2EEESH_S1P_JEEENS4_5SM1004TMEM4LOAD26SM100_TMEM_LOAD_32dp32b64xES1G_S1E_NS4_39AutoVectorizingCopyWithAssumedAlignmentILi128EEENS4_14SM90_TMA_STOREES1E_S21_S21_EEEvvEEEEvNT_6ParamsE:
	.zero		2944


//--------------------- SYMBOLS --------------------------

	.type		.nv.reservedSmem.offset0,@object
	.size		.nv.reservedSmem.offset0,0x4
	.type		.nv.reservedSmem.cap,@object
	.size		.nv.reservedSmem.cap,0x4
	.type		__assertfail,@function
